//
// Generated by NVIDIA NVVM Compiler
//
// Compiler Build ID: CL-36424714
// Cuda compilation tools, release 13.0, V13.0.88
// Based on NVVM 20.0.0
//

.version 9.0
.target sm_100
.address_size 64

	// .globl	_Z16valid_similarityPfiiS_iiS_iif

.visible .entry _Z16valid_similarityPfiiS_iiS_iif(
	.param .u64 .ptr .align 1 _Z16valid_similarityPfiiS_iiS_iif_param_0,
	.param .u32 _Z16valid_similarityPfiiS_iiS_iif_param_1,
	.param .u32 _Z16valid_similarityPfiiS_iiS_iif_param_2,
	.param .u64 .ptr .align 1 _Z16valid_similarityPfiiS_iiS_iif_param_3,
	.param .u32 _Z16valid_similarityPfiiS_iiS_iif_param_4,
	.param .u32 _Z16valid_similarityPfiiS_iiS_iif_param_5,
	.param .u64 .ptr .align 1 _Z16valid_similarityPfiiS_iiS_iif_param_6,
	.param .u32 _Z16valid_similarityPfiiS_iiS_iif_param_7,
	.param .u32 _Z16valid_similarityPfiiS_iiS_iif_param_8,
	.param .f32 _Z16valid_similarityPfiiS_iiS_iif_param_9
)
{
	.reg .pred 	%p<61>;
	.reg .b32 	%r<64>;
	.reg .b32 	%f<161>;
	.reg .b64 	%rd<73>;

	ld.param.u64 	%rd8, [_Z16valid_similarityPfiiS_iiS_iif_param_0];
	ld.param.u32 	%r20, [_Z16valid_similarityPfiiS_iiS_iif_param_1];
	ld.param.u32 	%r21, [_Z16valid_similarityPfiiS_iiS_iif_param_2];
	ld.param.u64 	%rd9, [_Z16valid_similarityPfiiS_iiS_iif_param_3];
	ld.param.u32 	%r22, [_Z16valid_similarityPfiiS_iiS_iif_param_4];
	ld.param.u32 	%r23, [_Z16valid_similarityPfiiS_iiS_iif_param_5];
	ld.param.u64 	%rd7, [_Z16valid_similarityPfiiS_iiS_iif_param_6];
	ld.param.u32 	%r24, [_Z16valid_similarityPfiiS_iiS_iif_param_7];
	ld.param.u32 	%r25, [_Z16valid_similarityPfiiS_iiS_iif_param_8];
	ld.param.f32 	%f41, [_Z16valid_similarityPfiiS_iiS_iif_param_9];
	cvta.to.global.u64 	%rd1, %rd8;
	cvta.to.global.u64 	%rd2, %rd9;
	mov.u32 	%r26, %tid.x;
	mov.u32 	%r27, %ctaid.x;
	mov.u32 	%r28, %ntid.x;
	mad.lo.s32 	%r1, %r27, %r28, %r26;
	mov.u32 	%r29, %tid.y;
	mov.u32 	%r30, %ctaid.y;
	mov.u32 	%r31, %ntid.y;
	mad.lo.s32 	%r2, %r30, %r31, %r29;
	setp.le.s32 	%p1, %r25, %r2;
	setp.le.s32 	%p2, %r24, %r1;
	or.pred  	%p3, %p2, %p1;
	@%p3 bra 	$L__BB0_27;
	cvta.to.global.u64 	%rd10, %rd7;
	mad.lo.s32 	%r32, %r24, %r2, %r1;
	mul.wide.s32 	%rd11, %r32, 4;
	add.s64 	%rd3, %rd10, %rd11;
	mov.b32 	%r33, 0;
	st.global.u32 	[%rd3], %r33;
	mov.f32 	%f141, 0f00000000;
	min.s32 	%r34, %r23, %r22;
	setp.lt.s32 	%p4, %r34, 1;
	mov.f32 	%f142, %f141;
	@%p4 bra 	$L__BB0_24;
	mov.f32 	%f142, 0f00000000;
	mov.b32 	%r58, 0;
	mov.u32 	%r59, %r23;
	mov.f32 	%f141, %f142;
$L__BB0_3:
	setp.lt.u32 	%p5, %r22, 4;
	add.s32 	%r59, %r59, -1;
	add.s32 	%r6, %r58, %r2;
	mul.lo.s32 	%r7, %r6, %r20;
	mul.lo.s32 	%r8, %r58, %r22;
	mul.lo.s32 	%r9, %r59, %r22;
	mov.b32 	%r62, 0;
	mov.u32 	%r63, %r22;
	@%p5 bra 	$L__BB0_14;
	mov.b32 	%r60, 0;
	cvt.u64.u32 	%rd19, %r8;
	cvt.s64.s32 	%rd24, %r7;
	mov.u32 	%r61, %r22;
$L__BB0_5:
	setp.ge.s32 	%p6, %r6, %r21;
	add.s32 	%r12, %r60, %r1;
	setp.ge.s32 	%p7, %r12, %r20;
	or.pred  	%p8, %p7, %p6;
	@%p8 bra 	$L__BB0_7;
	add.s32 	%r38, %r12, %r7;
	add.s32 	%r39, %r60, %r8;
	mul.wide.u32 	%rd12, %r39, 4;
	add.s64 	%rd13, %rd2, %rd12;
	ld.global.f32 	%f45, [%rd13];
	mul.f32 	%f46, %f41, %f45;
	mul.wide.s32 	%rd14, %r38, 4;
	add.s64 	%rd15, %rd1, %rd14;
	ld.global.f32 	%f47, [%rd15];
	add.f32 	%f48, %f45, %f46;
	setp.ge.f32 	%p9, %f47, %f48;
	sub.f32 	%f49, %f45, %f46;
	setp.le.f32 	%p10, %f47, %f49;
	add.f32 	%f50, %f141, 0f3F800000;
	selp.f32 	%f51, %f50, %f141, %p10;
	selp.f32 	%f141, %f51, %f141, %p9;
	add.s32 	%r40, %r9, %r61;
	add.s32 	%r41, %r40, -1;
	mul.wide.s32 	%rd16, %r41, 4;
	add.s64 	%rd17, %rd2, %rd16;
	ld.global.f32 	%f52, [%rd17];
	mul.f32 	%f53, %f41, %f52;
	add.f32 	%f54, %f52, %f53;
	setp.ge.f32 	%p11, %f47, %f54;
	sub.f32 	%f55, %f52, %f53;
	setp.le.f32 	%p12, %f47, %f55;
	add.f32 	%f56, %f142, 0f3F800000;
	selp.f32 	%f57, %f56, %f142, %p12;
	selp.f32 	%f142, %f57, %f142, %p11;
$L__BB0_7:
	add.s32 	%r42, %r12, 1;
	setp.ge.s32 	%p14, %r42, %r20;
	or.pred  	%p15, %p14, %p6;
	@%p15 bra 	$L__BB0_9;
	cvt.u64.u32 	%rd18, %r60;
	add.s64 	%rd20, %rd18, %rd19;
	shl.b64 	%rd21, %rd20, 2;
	add.s64 	%rd22, %rd2, %rd21;
	ld.global.f32 	%f58, [%rd22+4];
	mul.f32 	%f59, %f41, %f58;
	cvt.s64.s32 	%rd23, %r12;
	add.s64 	%rd25, %rd23, %rd24;
	shl.b64 	%rd26, %rd25, 2;
	add.s64 	%rd27, %rd1, %rd26;
	ld.global.f32 	%f60, [%rd27+4];
	add.f32 	%f61, %f58, %f59;
	setp.ge.f32 	%p16, %f60, %f61;
	sub.f32 	%f62, %f58, %f59;
	setp.le.f32 	%p17, %f60, %f62;
	add.f32 	%f63, %f141, 0f3F800000;
	selp.f32 	%f64, %f63, %f141, %p17;
	selp.f32 	%f141, %f64, %f141, %p16;
	add.s32 	%r43, %r9, %r61;
	add.s32 	%r44, %r43, -1;
	mul.wide.s32 	%rd28, %r44, 4;
	add.s64 	%rd29, %rd2, %rd28;
	ld.global.f32 	%f65, [%rd29+-4];
	mul.f32 	%f66, %f41, %f65;
	add.f32 	%f67, %f65, %f66;
	setp.ge.f32 	%p18, %f60, %f67;
	sub.f32 	%f68, %f65, %f66;
	setp.le.f32 	%p19, %f60, %f68;
	add.f32 	%f69, %f142, 0f3F800000;
	selp.f32 	%f70, %f69, %f142, %p19;
	selp.f32 	%f142, %f70, %f142, %p18;
$L__BB0_9:
	add.s32 	%r45, %r12, 2;
	setp.ge.s32 	%p21, %r45, %r20;
	or.pred  	%p22, %p21, %p6;
	@%p22 bra 	$L__BB0_11;
	cvt.u64.u32 	%rd30, %r60;
	cvt.u64.u32 	%rd31, %r8;
	add.s64 	%rd32, %rd30, %rd31;
	shl.b64 	%rd33, %rd32, 2;
	add.s64 	%rd34, %rd2, %rd33;
	ld.global.f32 	%f71, [%rd34+8];
	mul.f32 	%f72, %f41, %f71;
	cvt.s64.s32 	%rd35, %r12;
	cvt.s64.s32 	%rd36, %r7;
	add.s64 	%rd37, %rd35, %rd36;
	shl.b64 	%rd38, %rd37, 2;
	add.s64 	%rd39, %rd1, %rd38;
	ld.global.f32 	%f73, [%rd39+8];
	add.f32 	%f74, %f71, %f72;
	setp.ge.f32 	%p23, %f73, %f74;
	sub.f32 	%f75, %f71, %f72;
	setp.le.f32 	%p24, %f73, %f75;
	add.f32 	%f76, %f141, 0f3F800000;
	selp.f32 	%f77, %f76, %f141, %p24;
	selp.f32 	%f141, %f77, %f141, %p23;
	add.s32 	%r46, %r9, %r61;
	add.s32 	%r47, %r46, -1;
	mul.wide.s32 	%rd40, %r47, 4;
	add.s64 	%rd41, %rd2, %rd40;
	ld.global.f32 	%f78, [%rd41+-8];
	mul.f32 	%f79, %f41, %f78;
	add.f32 	%f80, %f78, %f79;
	setp.ge.f32 	%p25, %f73, %f80;
	sub.f32 	%f81, %f78, %f79;
	setp.le.f32 	%p26, %f73, %f81;
	add.f32 	%f82, %f142, 0f3F800000;
	selp.f32 	%f83, %f82, %f142, %p26;
	selp.f32 	%f142, %f83, %f142, %p25;
$L__BB0_11:
	add.s32 	%r48, %r12, 3;
	add.s32 	%r63, %r61, -4;
	setp.ge.s32 	%p28, %r48, %r20;
	or.pred  	%p29, %p28, %p6;
	@%p29 bra 	$L__BB0_13;
	cvt.u64.u32 	%rd42, %r60;
	cvt.u64.u32 	%rd43, %r8;
	add.s64 	%rd44, %rd42, %rd43;
	shl.b64 	%rd45, %rd44, 2;
	add.s64 	%rd46, %rd2, %rd45;
	ld.global.f32 	%f84, [%rd46+12];
	mul.f32 	%f85, %f41, %f84;
	add.s32 	%r49, %r60, %r1;
	cvt.s64.s32 	%rd47, %r49;
	cvt.s64.s32 	%rd48, %r7;
	add.s64 	%rd49, %rd47, %rd48;
	shl.b64 	%rd50, %rd49, 2;
	add.s64 	%rd51, %rd1, %rd50;
	ld.global.f32 	%f86, [%rd51+12];
	add.f32 	%f87, %f84, %f85;
	setp.ge.f32 	%p30, %f86, %f87;
	sub.f32 	%f88, %f84, %f85;
	setp.le.f32 	%p31, %f86, %f88;
	add.f32 	%f89, %f141, 0f3F800000;
	selp.f32 	%f90, %f89, %f141, %p31;
	selp.f32 	%f141, %f90, %f141, %p30;
	cvt.s64.s32 	%rd52, %r9;
	cvt.s64.s32 	%rd53, %r61;
	add.s64 	%rd54, %rd53, %rd52;
	shl.b64 	%rd55, %rd54, 2;
	add.s64 	%rd56, %rd2, %rd55;
	ld.global.f32 	%f91, [%rd56+-16];
	mul.f32 	%f92, %f41, %f91;
	add.f32 	%f93, %f91, %f92;
	setp.ge.f32 	%p32, %f86, %f93;
	sub.f32 	%f94, %f91, %f92;
	setp.le.f32 	%p33, %f86, %f94;
	add.f32 	%f95, %f142, 0f3F800000;
	selp.f32 	%f96, %f95, %f142, %p33;
	selp.f32 	%f142, %f96, %f142, %p32;
$L__BB0_13:
	add.s32 	%r60, %r60, 4;
	and.b32  	%r62, %r22, 2147483644;
	setp.eq.s32 	%p34, %r60, %r62;
	mov.u32 	%r61, %r63;
	@%p34 bra 	$L__BB0_14;
	bra.uni 	$L__BB0_5;
$L__BB0_14:
	and.b32  	%r50, %r22, 3;
	setp.eq.s32 	%p35, %r50, 0;
	@%p35 bra 	$L__BB0_23;
	setp.ge.s32 	%p36, %r6, %r21;
	add.s32 	%r18, %r62, %r1;
	setp.ge.s32 	%p37, %r18, %r20;
	cvt.s64.s32 	%rd57, %r9;
	cvt.s64.s32 	%rd58, %r63;
	add.s64 	%rd59, %rd58, %rd57;
	shl.b64 	%rd60, %rd59, 2;
	add.s64 	%rd4, %rd2, %rd60;
	or.pred  	%p38, %p37, %p36;
	@%p38 bra 	$L__BB0_17;
	add.s32 	%r51, %r18, %r7;
	add.s32 	%r52, %r62, %r8;
	mul.wide.u32 	%rd61, %r52, 4;
	add.s64 	%rd62, %rd2, %rd61;
	ld.global.f32 	%f97, [%rd62];
	mul.f32 	%f98, %f41, %f97;
	mul.wide.s32 	%rd63, %r51, 4;
	add.s64 	%rd64, %rd1, %rd63;
	ld.global.f32 	%f99, [%rd64];
	add.f32 	%f100, %f97, %f98;
	setp.ge.f32 	%p39, %f99, %f100;
	sub.f32 	%f101, %f97, %f98;
	setp.le.f32 	%p40, %f99, %f101;
	add.f32 	%f102, %f141, 0f3F800000;
	selp.f32 	%f103, %f102, %f141, %p40;
	selp.f32 	%f141, %f103, %f141, %p39;
	ld.global.f32 	%f104, [%rd4+-4];
	mul.f32 	%f105, %f41, %f104;
	add.f32 	%f106, %f104, %f105;
	setp.ge.f32 	%p41, %f99, %f106;
	sub.f32 	%f107, %f104, %f105;
	setp.le.f32 	%p42, %f99, %f107;
	add.f32 	%f108, %f142, 0f3F800000;
	selp.f32 	%f109, %f108, %f142, %p42;
	selp.f32 	%f142, %f109, %f142, %p41;
$L__BB0_17:
	setp.eq.s32 	%p43, %r50, 1;
	@%p43 bra 	$L__BB0_23;
	setp.ge.s32 	%p44, %r6, %r21;
	add.s32 	%r54, %r18, 1;
	setp.ge.s32 	%p45, %r54, %r20;
	cvt.u64.u32 	%rd65, %r8;
	cvt.u64.u32 	%rd66, %r62;
	add.s64 	%rd67, %rd66, %rd65;
	shl.b64 	%rd68, %rd67, 2;
	add.s64 	%rd5, %rd2, %rd68;
	cvt.s64.s32 	%rd69, %r7;
	cvt.s64.s32 	%rd70, %r18;
	add.s64 	%rd71, %rd70, %rd69;
	shl.b64 	%rd72, %rd71, 2;
	add.s64 	%rd6, %rd1, %rd72;
	or.pred  	%p46, %p45, %p44;
	@%p46 bra 	$L__BB0_20;
	ld.global.f32 	%f110, [%rd5+4];
	mul.f32 	%f111, %f41, %f110;
	ld.global.f32 	%f112, [%rd6+4];
	add.f32 	%f113, %f110, %f111;
	setp.ge.f32 	%p47, %f112, %f113;
	sub.f32 	%f114, %f110, %f111;
	setp.le.f32 	%p48, %f112, %f114;
	add.f32 	%f115, %f141, 0f3F800000;
	selp.f32 	%f116, %f115, %f141, %p48;
	selp.f32 	%f141, %f116, %f141, %p47;
	ld.global.f32 	%f117, [%rd4+-8];
	mul.f32 	%f118, %f41, %f117;
	add.f32 	%f119, %f117, %f118;
	setp.ge.f32 	%p49, %f112, %f119;
	sub.f32 	%f120, %f117, %f118;
	setp.le.f32 	%p50, %f112, %f120;
	add.f32 	%f121, %f142, 0f3F800000;
	selp.f32 	%f122, %f121, %f142, %p50;
	selp.f32 	%f142, %f122, %f142, %p49;
$L__BB0_20:
	setp.eq.s32 	%p51, %r50, 2;
	@%p51 bra 	$L__BB0_23;
	setp.ge.s32 	%p52, %r6, %r21;
	add.s32 	%r56, %r18, 2;
	setp.ge.s32 	%p53, %r56, %r20;
	or.pred  	%p54, %p53, %p52;
	@%p54 bra 	$L__BB0_23;
	ld.global.f32 	%f123, [%rd5+8];
	mul.f32 	%f124, %f41, %f123;
	ld.global.f32 	%f125, [%rd6+8];
	add.f32 	%f126, %f123, %f124;
	setp.ge.f32 	%p55, %f125, %f126;
	sub.f32 	%f127, %f123, %f124;
	setp.le.f32 	%p56, %f125, %f127;
	add.f32 	%f128, %f141, 0f3F800000;
	selp.f32 	%f129, %f128, %f141, %p56;
	selp.f32 	%f141, %f129, %f141, %p55;
	ld.global.f32 	%f130, [%rd4+-12];
	mul.f32 	%f131, %f41, %f130;
	add.f32 	%f132, %f130, %f131;
	setp.ge.f32 	%p57, %f125, %f132;
	sub.f32 	%f133, %f130, %f131;
	setp.le.f32 	%p58, %f125, %f133;
	add.f32 	%f134, %f142, 0f3F800000;
	selp.f32 	%f135, %f134, %f142, %p58;
	selp.f32 	%f142, %f135, %f142, %p57;
$L__BB0_23:
	add.s32 	%r58, %r58, 1;
	setp.ne.s32 	%p59, %r58, %r23;
	@%p59 bra 	$L__BB0_3;
$L__BB0_24:
	mul.lo.s32 	%r57, %r23, %r22;
	cvt.rn.f32.s32 	%f136, %r57;
	div.rn.f32 	%f39, %f141, %f136;
	div.rn.f32 	%f40, %f142, %f136;
	setp.leu.f32 	%p60, %f40, %f39;
	@%p60 bra 	$L__BB0_26;
	st.global.f32 	[%rd3], %f40;
	bra.uni 	$L__BB0_27;
$L__BB0_26:
	st.global.f32 	[%rd3], %f39;
$L__BB0_27:
	ret;

}


// ===== COMPILED SASS (sm_100) =====

	.target	sm_100

	.elftype	@"ET_EXEC"


//--------------------- .note.nv.tkinfo           --------------------------
	.section	.note.nv.tkinfo,"",@"SHT_NOTE"
	.sectionflags	@"SHF_NOTE_NV_TKINFO"
	.tkinfo
        /*0018*/ 	.word	0x00000002
        /*0030*/ 	.string	""
        /*0030*/ 	.string	"ptxas"
        /*0030*/ 	.string	"Cuda compilation tools, release 13.0, V13.0.88"
        /*0030*/ 	.string	"Build cuda_13.0.r13.0/compiler.36424714_0"
        /*0030*/ 	.string	"-arch sm_100 -m 64 "



//--------------------- .note.nv.cuinfo           --------------------------
	.section	.note.nv.cuinfo,"",@"SHT_NOTE"
	.sectionflags	@"SHF_NOTE_NV_CUINFO"
        /*0018*/ 	.short	0x0002
        /*001a*/ 	.short	0x0064
        /*001c*/ 	.short	0x0082
	.zero		2


//--------------------- .nv.info                  --------------------------
	.section	.nv.info,"",@"SHT_CUDA_INFO"
	.align	4


	//----- nvinfo : EIATTR_REGCOUNT
	.align		4
        /*0000*/ 	.byte	0x04, 0x2f
        /*0002*/ 	.short	(.L_1 - .L_0)
	.align		4
.L_0:
        /*0004*/ 	.word	index@(_Z16valid_similarityPfiiS_iiS_iif)
        /*0008*/ 	.word	0x00000020


	//----- nvinfo : EIATTR_FRAME_SIZE
	.align		4
.L_1:
        /*000c*/ 	.byte	0x04, 0x11
        /*000e*/ 	.short	(.L_3 - .L_2)
	.align		4
.L_2:
        /*0010*/ 	.word	index@($__internal_0_$__cuda_sm3x_div_rn_noftz_f32_slowpath)
        /*0014*/ 	.word	0x00000000


	//----- nvinfo : EIATTR_FRAME_SIZE
	.align		4
.L_3:
        /*0018*/ 	.byte	0x04, 0x11
        /*001a*/ 	.short	(.L_5 - .L_4)
	.align		4
.L_4:
        /*001c*/ 	.word	index@(_Z16valid_similarityPfiiS_iiS_iif)
        /*0020*/ 	.word	0x00000000


	//----- nvinfo : EIATTR_MIN_STACK_SIZE
	.align		4
.L_5:
        /*0024*/ 	.byte	0x04, 0x12
        /*0026*/ 	.short	(.L_7 - .L_6)
	.align		4
.L_6:
        /*0028*/ 	.word	index@(_Z16valid_similarityPfiiS_iiS_iif)
        /*002c*/ 	.word	0x00000000
.L_7:


//--------------------- .nv.compat                --------------------------
	.section	.nv.compat,"",@"SHT_CUDA_COMPAT_INFO"
	.align	4
        /*0000*/ 	.byte	0x02, 0x09, 0x00, 0x00, 0x02, 0x02, 0x01, 0x00, 0x02, 0x05, 0x05, 0x00, 0x03, 0x07, 0x01, 0x01
        /*0010*/ 	.byte	0x02, 0x03, 0x00, 0x00, 0x02, 0x06, 0x01, 0x00, 0x04, 0x0b, 0x08, 0x00, 0x01, 0x00, 0x00, 0x00
        /*0020*/ 	.byte	0x00, 0x00, 0x00, 0x00


//--------------------- .nv.info._Z16valid_similarityPfiiS_iiS_iif --------------------------
	.section	.nv.info._Z16valid_similarityPfiiS_iiS_iif,"",@"SHT_CUDA_INFO"
	.sectionflags	@""
	.align	4


	//----- nvinfo : EIATTR_CUDA_API_VERSION
	.align		4
        /*0000*/ 	.byte	0x04, 0x37
        /*0002*/ 	.short	(.L_9 - .L_8)
.L_8:
        /*0004*/ 	.word	0x00000082


	//----- nvinfo : EIATTR_KPARAM_INFO
	.align		4
.L_9:
        /*0008*/ 	.byte	0x04, 0x17
        /*000a*/ 	.short	(.L_11 - .L_10)
.L_10:
        /*000c*/ 	.word	0x00000000
        /*0010*/ 	.short	0x0009
        /*0012*/ 	.short	0x0030
        /*0014*/ 	.byte	0x00, 0xf0, 0x11, 0x00


	//----- nvinfo : EIATTR_KPARAM_INFO
	.align		4
.L_11:
        /*0018*/ 	.byte	0x04, 0x17
        /*001a*/ 	.short	(.L_13 - .L_12)
.L_12:
        /*001c*/ 	.word	0x00000000
        /*0020*/ 	.short	0x0008
        /*0022*/ 	.short	0x002c
        /*0024*/ 	.byte	0x00, 0xf0, 0x11, 0x00


	//----- nvinfo : EIATTR_KPARAM_INFO
	.align		4
.L_13:
        /*0028*/ 	.byte	0x04, 0x17
        /*002a*/ 	.short	(.L_15 - .L_14)
.L_14:
        /*002c*/ 	.word	0x00000000
        /*0030*/ 	.short	0x0007
        /*0032*/ 	.short	0x0028
        /*0034*/ 	.byte	0x00, 0xf0, 0x11, 0x00


	//----- nvinfo : EIATTR_KPARAM_INFO
	.align		4
.L_15:
        /*0038*/ 	.byte	0x04, 0x17
        /*003a*/ 	.short	(.L_17 - .L_16)
.L_16:
        /*003c*/ 	.word	0x00000000
        /*0040*/ 	.short	0x0006
        /*0042*/ 	.short	0x0020
        /*0044*/ 	.byte	0x00, 0xf5, 0x21, 0x00


	//----- nvinfo : EIATTR_KPARAM_INFO
	.align		4
.L_17:
        /*0048*/ 	.byte	0x04, 0x17
        /*004a*/ 	.short	(.L_19 - .L_18)
.L_18:
        /*004c*/ 	.word	0x00000000
        /*0050*/ 	.short	0x0005
        /*0052*/ 	.short	0x001c
        /*0054*/ 	.byte	0x00, 0xf0, 0x11, 0x00


	//----- nvinfo : EIATTR_KPARAM_INFO
	.align		4
.L_19:
        /*0058*/ 	.byte	0x04, 0x17
        /*005a*/ 	.short	(.L_21 - .L_20)
.L_20:
        /*005c*/ 	.word	0x00000000
        /*0060*/ 	.short	0x0004
        /*0062*/ 	.short	0x0018
        /*0064*/ 	.byte	0x00, 0xf0, 0x11, 0x00


	//----- nvinfo : EIATTR_KPARAM_INFO
	.align		4
.L_21:
        /*0068*/ 	.byte	0x04, 0x17
        /*006a*/ 	.short	(.L_23 - .L_22)
.L_22:
        /*006c*/ 	.word	0x00000000
        /*0070*/ 	.short	0x0003
        /*0072*/ 	.short	0x0010
        /*0074*/ 	.byte	0x00, 0xf5, 0x21, 0x00


	//----- nvinfo : EIATTR_KPARAM_INFO
	.align		4
.L_23:
        /*0078*/ 	.byte	0x04, 0x17
        /*007a*/ 	.short	(.L_25 - .L_24)
.L_24:
        /*007c*/ 	.word	0x00000000
        /*0080*/ 	.short	0x0002
        /*0082*/ 	.short	0x000c
        /*0084*/ 	.byte	0x00, 0xf0, 0x11, 0x00


	//----- nvinfo : EIATTR_KPARAM_INFO
	.align		4
.L_25:
        /*0088*/ 	.byte	0x04, 0x17
        /*008a*/ 	.short	(.L_27 - .L_26)
.L_26:
        /*008c*/ 	.word	0x00000000
        /*0090*/ 	.short	0x0001
        /*0092*/ 	.short	0x0008
        /*0094*/ 	.byte	0x00, 0xf0, 0x11, 0x00


	//----- nvinfo : EIATTR_KPARAM_INFO
	.align		4
.L_27:
        /*0098*/ 	.byte	0x04, 0x17
        /*009a*/ 	.short	(.L_29 - .L_28)
.L_28:
        /*009c*/ 	.word	0x00000000
        /*00a0*/ 	.short	0x0000
        /*00a2*/ 	.short	0x0000
        /*00a4*/ 	.byte	0x00, 0xf5, 0x21, 0x00


	//----- nvinfo : EIATTR_SPARSE_MMA_MASK
	.align		4
.L_29:
        /*00a8*/ 	.byte	0x03, 0x50
        /*00aa*/ 	.short	0x0000


	//----- nvinfo : EIATTR_MAXREG_COUNT
	.align		4
        /*00ac*/ 	.byte	0x03, 0x1b
        /*00ae*/ 	.short	0x00ff


	//----- nvinfo : EIATTR_MERCURY_ISA_VERSION
	.align		4
        /*00b0*/ 	.byte	0x03, 0x5f
        /*00b2*/ 	.short	0x0101


	//----- nvinfo : EIATTR_VRC_CTA_INIT_COUNT
	.align		4
        /*00b4*/ 	.byte	0x02, 0x4a
	.zero		1
	.zero		1


	//----- nvinfo : EIATTR_EXIT_INSTR_OFFSETS
	.align		4
        /*00b8*/ 	.byte	0x04, 0x1c
        /*00ba*/ 	.short	(.L_31 - .L_30)


	//   ....[0]....
.L_30:
        /*00bc*/ 	.word	0x000000c0


	//   ....[1]....
        /*00c0*/ 	.word	0x00001af0


	//   ....[2]....
        /*00c4*/ 	.word	0x00001b10


	//----- nvinfo : EIATTR_CRS_STACK_SIZE
	.align		4
.L_31:
        /*00c8*/ 	.byte	0x04, 0x1e
        /*00ca*/ 	.short	(.L_33 - .L_32)
.L_32:
        /*00cc*/ 	.word	0x00000000


	//----- nvinfo : EIATTR_CBANK_PARAM_SIZE
	.align		4
.L_33:
        /*00d0*/ 	.byte	0x03, 0x19
        /*00d2*/ 	.short	0x0034


	//----- nvinfo : EIATTR_PARAM_CBANK
	.align		4
        /*00d4*/ 	.byte	0x04, 0x0a
        /*00d6*/ 	.short	(.L_35 - .L_34)
	.align		4
.L_34:
        /*00d8*/ 	.word	index@(.nv.constant0._Z16valid_similarityPfiiS_iiS_iif)
        /*00dc*/ 	.short	0x0380
        /*00de*/ 	.short	0x0034


	//----- nvinfo : EIATTR_SW_WAR
	.align		4
.L_35:
        /*00e0*/ 	.byte	0x04, 0x36
        /*00e2*/ 	.short	(.L_37 - .L_36)
.L_36:
        /*00e4*/ 	.word	0x00000008
.L_37:


//--------------------- .nv.callgraph             --------------------------
	.section	.nv.callgraph,"",@"SHT_CUDA_CALLGRAPH"
	.align	4
	.sectionentsize	8
	.align		4
        /*0000*/ 	.word	0x00000000
	.align		4
        /*0004*/ 	.word	0xffffffff
	.align		4
        /*0008*/ 	.word	0x00000000
	.align		4
        /*000c*/ 	.word	0xfffffffe
	.align		4
        /*0010*/ 	.word	0x00000000
	.align		4
        /*0014*/ 	.word	0xfffffffd
	.align		4
        /*0018*/ 	.word	0x00000000
	.align		4
        /*001c*/ 	.word	0xfffffffc


//--------------------- .text._Z16valid_similarityPfiiS_iiS_iif --------------------------
	.section	.text._Z16valid_similarityPfiiS_iiS_iif,"ax",@progbits
	.align	128
        .global         _Z16valid_similarityPfiiS_iiS_iif
        .type           _Z16valid_similarityPfiiS_iiS_iif,@function
        .size           _Z16valid_similarityPfiiS_iiS_iif,(.L_x_39 - _Z16valid_similarityPfiiS_iiS_iif)
        .other          _Z16valid_similarityPfiiS_iiS_iif,@"STO_CUDA_ENTRY STV_DEFAULT"
_Z16valid_similarityPfiiS_iiS_iif:
.text._Z16valid_similarityPfiiS_iiS_iif:
[----:B------:R-:W-:Y:S01]  /*0000*/  LDC R1, c[0x0][0x37c] ;  /* 0x0000df00ff017b82 */ /* 0x000fe20000000800 */
[----:B------:R-:W0:Y:S07]  /*0010*/  S2R R0, SR_TID.Y ;  /* 0x0000000000007919 */ /* 0x000e2e0000002200 */
[----:B------:R-:W1:Y:S01]  /*0020*/  LDC R2, c[0x0][0x360] ;  /* 0x0000d800ff027b82 */ /* 0x000e620000000800 */
[----:B------:R-:W2:Y:S01]  /*0030*/  LDCU.64 UR6, c[0x0][0x3a8] ;  /* 0x00007500ff0677ac */ /* 0x000ea20008000a00 */
[----:B------:R-:W1:Y:S06]  /*0040*/  S2R R3, SR_TID.X ;  /* 0x0000000000037919 */ /* 0x000e6c0000002100 */
[----:B------:R-:W0:Y:S08]  /*0050*/  S2UR UR5, SR_CTAID.Y ;  /* 0x00000000000579c3 */ /* 0x000e300000002600 */
[----:B------:R-:W0:Y:S08]  /*0060*/  LDC R5, c[0x0][0x364] ;  /* 0x0000d900ff057b82 */ /* 0x000e300000000800 */
[----:B------:R-:W1:Y:S01]  /*0070*/  S2UR UR4, SR_CTAID.X ;  /* 0x00000000000479c3 */ /* 0x000e620000002500 */
[----:B0-----:R-:W-:-:S05]  /*0080*/  IMAD R0, R5, UR5, R0 ;  /* 0x0000000505007c24 */ /* 0x001fca000f8e0200 */
[----:B--2---:R-:W-:Y:S01]  /*0090*/  ISETP.GE.AND P0, PT, R0, UR7, PT ;  /* 0x0000000700007c0c */ /* 0x004fe2000bf06270 */
[----:B-1----:R-:W-:-:S05]  /*00a0*/  IMAD R3, R2, UR4, R3 ;  /* 0x0000000402037c24 */ /* 0x002fca000f8e0203 */
[----:B------:R-:W-:-:S13]  /*00b0*/  ISETP.GE.OR P0, PT, R3, UR6, P0 ;  /* 0x0000000603007c0c */ /* 0x000fda0008706670 */
[----:B------:R-:W-:Y:S05]  /*00c0*/  @P0 EXIT ;  /* 0x000000000000094d */ /* 0x000fea0003800000 */
[----:B------:R-:W0:Y:S01]  /*00d0*/  LDC.64 R10, c[0x0][0x3a0] ;  /* 0x0000e800ff0a7b82 */ /* 0x000e220000000a00 */
[----:B------:R-:W1:Y:S01]  /*00e0*/  LDCU.64 UR4, c[0x0][0x398] ;  /* 0x00007300ff0477ac */ /* 0x000e620008000a00 */
[----:B------:R-:W-:Y:S02]  /*00f0*/  IMAD R5, R0, UR6, R3 ;  /* 0x0000000600057c24 */ /* 0x000fe4000f8e0203 */
[----:B------:R-:W-:Y:S01]  /*0100*/  IMAD.MOV.U32 R4, RZ, RZ, RZ ;  /* 0x000000ffff047224 */ /* 0x000fe200078e00ff */
[----:B------:R-:W2:Y:S01]  /*0110*/  LDCU.64 UR8, c[0x0][0x358] ;  /* 0x00006b00ff0877ac */ /* 0x000ea20008000a00 */
[----:B-1----:R-:W-:Y:S02]  /*0120*/  IMAD.U32 R9, RZ, RZ, UR4 ;  /* 0x00000004ff097e24 */ /* 0x002fe4000f8e00ff */
[----:B0-----:R-:W-:-:S03]  /*0130*/  IMAD.WIDE R10, R5, 0x4, R10 ;  /* 0x00000004050a7825 */ /* 0x001fc600078e020a */
[----:B------:R-:W-:Y:S02]  /*0140*/  VIMNMX R2, PT, PT, R9, UR5, PT ;  /* 0x0000000509027c48 */ /* 0x000fe4000bfe0100 */
[----:B--2---:R0:W-:Y:S02]  /*0150*/  STG.E desc[UR8][R10.64], RZ ;  /* 0x000000ff0a007986 */ /* 0x0041e4000c101908 */
[----:B------:R-:W-:Y:S01]  /*0160*/  ISETP.GE.AND P0, PT, R2, 0x1, PT ;  /* 0x000000010200780c */ /* 0x000fe20003f06270 */
[----:B------:R-:W-:-:S12]  /*0170*/  IMAD.MOV.U32 R2, RZ, RZ, RZ ;  /* 0x000000ffff027224 */ /* 0x000fd800078e00ff */
[----:B0-----:R-:W-:Y:S05]  /*0180*/  @!P0 BRA `(.L_x_0) ;  /* 0x0000001400d48947 */ /* 0x001fea0003800000 */
[----:B------:R-:W-:Y:S01]  /*0190*/  IMAD.MOV.U32 R4, RZ, RZ, RZ ;  /* 0x000000ffff047224 */ /* 0x000fe200078e00ff */
[----:B------:R-:W0:Y:S01]  /*01a0*/  LDCU UR6, c[0x0][0x39c] ;  /* 0x00007380ff0677ac */ /* 0x000e220008000800 */
[----:B------:R-:W-:Y:S01]  /*01b0*/  IMAD.MOV.U32 R2, RZ, RZ, RZ ;  /* 0x000000ffff027224 */ /* 0x000fe200078e00ff */
[----:B------:R-:W-:-:S06]  /*01c0*/  UMOV UR4, URZ ;  /* 0x000000ff00047c82 */ /* 0x000fcc0008000000 */
.L_x_22:
[----:B01----:R-:W1:Y:S01]  /*01d0*/  LDC.64 R12, c[0x0][0x398] ;  /* 0x0000e600ff0c7b82 */ /* 0x003e620000000a00 */
[----:B------:R-:W2:Y:S01]  /*01e0*/  LDCU UR5, c[0x0][0x388] ;  /* 0x00007100ff0577ac */ /* 0x000ea20008000800 */
[----:B------:R-:W-:Y:S02]  /*01f0*/  VIADD R5, R0, UR4 ;  /* 0x0000000400057c36 */ /* 0x000fe40008000000 */
[----:B------:R-:W-:Y:S01]  /*0200*/  IMAD.MOV.U32 R21, RZ, RZ, RZ ;  /* 0x000000ffff157224 */ /* 0x000fe200078e00ff */
[----:B0-----:R-:W-:-:S03]  /*0210*/  UIADD3 UR6, UPT, UPT, UR6, -0x1, URZ ;  /* 0xffffffff06067890 */ /* 0x001fc6000fffe0ff */
[----:B------:R-:W0:Y:S01]  /*0220*/  LDC R20, c[0x0][0x398] ;  /* 0x0000e600ff147b82 */ /* 0x000e220000000800 */
[----:B--2---:R-:W-:Y:S01]  /*0230*/  IMAD R8, R5, UR5, RZ ;  /* 0x0000000505087c24 */ /* 0x004fe2000f8e02ff */
[C---:B-1----:R-:W-:Y:S01]  /*0240*/  ISETP.GE.U32.AND P0, PT, R12.reuse, 0x4, PT ;  /* 0x000000040c00780c */ /* 0x042fe20003f06070 */
[C---:B------:R-:W-:Y:S01]  /*0250*/  IMAD R6, R12.reuse, UR4, RZ ;  /* 0x000000040c067c24 */ /* 0x040fe2000f8e02ff */
[----:B------:R-:W-:Y:S01]  /*0260*/  UIADD3 UR4, UPT, UPT, UR4, 0x1, URZ ;  /* 0x0000000104047890 */ /* 0x000fe2000fffe0ff */
[----:B------:R-:W-:-:S05]  /*0270*/  IMAD R7, R12, UR6, RZ ;  /* 0x000000060c077c24 */ /* 0x000fca000f8e02ff */
[----:B------:R-:W-:-:S05]  /*0280*/  ISETP.NE.AND P1, PT, R13, UR4, PT ;  /* 0x000000040d007c0c */ /* 0x000fca000bf25270 */
[----:B0-----:R-:W-:Y:S08]  /*0290*/  @!P0 BRA `(.L_x_1) ;  /* 0x0000001000308947 */ /* 0x001ff00003800000 */
[----:B------:R-:W0:Y:S01]  /*02a0*/  LDCU UR7, c[0x0][0x38c] ;  /* 0x00007180ff0777ac */ /* 0x000e220008000800 */
[C---:B------:R-:W-:Y:S01]  /*02b0*/  VIADD R9, R3.reuse, 0x1 ;  /* 0x0000000103097836 */ /* 0x040fe20000000000 */
[----:B------:R-:W-:Y:S01]  /*02c0*/  BSSY.RECONVERGENT B0, `(.L_x_2) ;  /* 0x000001d000007945 */ /* 0x000fe20003800200 */
[----:B------:R-:W-:Y:S01]  /*02d0*/  VIADD R20, R3, 0x2 ;  /* 0x0000000203147836 */ /* 0x000fe20000000000 */
[----:B0-----:R-:W-:-:S04]  /*02e0*/  ISETP.GE.AND P0, PT, R5, UR7, PT ;  /* 0x0000000705007c0c */ /* 0x001fc8000bf06270 */
[----:B------:R-:W-:Y:S02]  /*02f0*/  ISETP.GE.OR P3, PT, R3, UR5, P0 ;  /* 0x0000000503007c0c */ /* 0x000fe40008766670 */
[----:B------:R-:W-:-:S11]  /*0300*/  ISETP.GE.OR P2, PT, R9, UR5, P0 ;  /* 0x0000000509007c0c */ /* 0x000fd60008746670 */
[----:B------:R-:W-:Y:S05]  /*0310*/  @P3 BRA `(.L_x_3) ;  /* 0x00000000005c3947 */ /* 0x000fea0003800000 */
[----:B------:R-:W0:Y:S01]  /*0320*/  LDC.64 R18, c[0x0][0x390] ;  /* 0x0000e400ff127b82 */ /* 0x000e220000000a00 */
[----:B------:R-:W-:Y:S01]  /*0330*/  IADD3 R13, PT, PT, R7, -0x1, R12 ;  /* 0xffffffff070d7810 */ /* 0x000fe20007ffe00c */
[----:B------:R-:W-:Y:S01]  /*0340*/  IMAD.IADD R9, R3, 0x1, R8 ;  /* 0x0000000103097824 */ /* 0x000fe200078e0208 */
[----:B------:R-:W1:Y:S05]  /*0350*/  LDCU UR7, c[0x0][0x3b0] ;  /* 0x00007600ff0777ac */ /* 0x000e6a0008000800 */
[----:B------:R-:W2:Y:S01]  /*0360*/  LDC.64 R16, c[0x0][0x380] ;  /* 0x0000e000ff107b82 */ /* 0x000ea20000000a00 */
[----:B0-----:R-:W-:-:S04]  /*0370*/  IMAD.WIDE.U32 R14, R6, 0x4, R18 ;  /* 0x00000004060e7825 */ /* 0x001fc800078e0012 */
[----:B------:R-:W-:Y:S02]  /*0380*/  IMAD.WIDE R18, R13, 0x4, R18 ;  /* 0x000000040d127825 */ /* 0x000fe400078e0212 */
[----:B------:R-:W1:Y:S02]  /*0390*/  LDG.E R14, desc[UR8][R14.64] ;  /* 0x000000080e0e7981 */ /* 0x000e64000c1e1900 */
[----:B--2---:R-:W-:Y:S02]  /*03a0*/  IMAD.WIDE R16, R9, 0x4, R16 ;  /* 0x0000000409107825 */ /* 0x004fe400078e0210 */
[----:B------:R-:W2:Y:S04]  /*03b0*/  LDG.E R18, desc[UR8][R18.64] ;  /* 0x0000000812127981 */ /* 0x000ea8000c1e1900 */
[----:B------:R-:W3:Y:S01]  /*03c0*/  LDG.E R16, desc[UR8][R16.64] ;  /* 0x0000000810107981 */ /* 0x000ee2000c1e1900 */
[----:B-1----:R-:W-:Y:S01]  /*03d0*/  FFMA R9, R14, UR7, R14 ;  /* 0x000000070e097c23 */ /* 0x002fe2000800000e */
[----:B--2---:R-:W-:Y:S01]  /*03e0*/  FFMA R21, R18, UR7, R18 ;  /* 0x0000000712157c23 */ /* 0x004fe20008000012 */
[----:B------:R-:W-:-:S03]  /*03f0*/  FFMA R13, -R14, UR7, R14 ;  /* 0x000000070e0d7c23 */ /* 0x000fc6000800010e */
[C---:B---3--:R-:W-:Y:S02]  /*0400*/  FSETP.GE.AND P3, PT, R16.reuse, R9, PT ;  /* 0x000000091000720b */ /* 0x048fe40003f66000 */
[----:B------:R-:W-:Y:S01]  /*0410*/  FSETP.GE.AND P4, PT, R16, R21, PT ;  /* 0x000000151000720b */ /* 0x000fe20003f86000 */
[----:B------:R-:W-:Y:S01]  /*0420*/  FFMA R9, -R18, UR7, R18 ;  /* 0x0000000712097c23 */ /* 0x000fe20008000112 */
[----:B------:R-:W-:Y:S01]  /*0430*/  FSETP.GTU.AND P5, PT, R16, R13, PT ;  /* 0x0000000d1000720b */ /* 0x000fe20003fac000 */
[----:B------:R-:W-:-:S03]  /*0440*/  FADD R13, R4, 1 ;  /* 0x3f800000040d7421 */ /* 0x000fc60000000000 */
[----:B------:R-:W-:Y:S01]  /*0450*/  FSETP.GTU.AND P6, PT, R16, R9, PT ;  /* 0x000000091000720b */ /* 0x000fe20003fcc000 */
[----:B------:R-:W-:-:S05]  /*0460*/  FADD R9, R2, 1 ;  /* 0x3f80000002097421 */ /* 0x000fca0000000000 */
[----:B------:R-:W-:Y:S02]  /*0470*/  @P3 FSEL R2, R9, R2, !P5 ;  /* 0x0000000209023208 */ /* 0x000fe40006800000 */
[----:B------:R-:W-:-:S07]  /*0480*/  @P4 FSEL R4, R13, R4, !P6 ;  /* 0x000000040d044208 */ /* 0x000fce0007000000 */
.L_x_3:
[----:B------:R-:W-:Y:S05]  /*0490*/  BSYNC.RECONVERGENT B0 ;  /* 0x0000000000007941 */ /* 0x000fea0003800200 */
.L_x_2:
[----:B------:R-:W-:Y:S01]  /*04a0*/  BSSY.RECONVERGENT B0, `(.L_x_4) ;  /* 0x0000020000007945 */ /* 0x000fe20003800200 */
[----:B------:R-:W-:Y:S01]  /*04b0*/  ISETP.GE.OR P3, PT, R20, UR5, P0 ;  /* 0x0000000514007c0c */ /* 0x000fe20008766670 */
[----:B------:R-:W-:Y:S01]  /*04c0*/  VIADD R20, R3, 0x3 ;  /* 0x0000000303147836 */ /* 0x000fe20000000000 */
[----:B------:R-:W-:Y:S01]  /*04d0*/  SHF.R.S32.HI R22, RZ, 0x1f, R8 ;  /* 0x0000001fff167819 */ /* 0x000fe20000011408 */
[----:B------:R-:W-:Y:S10]  /*04e0*/  @P2 BRA `(.L_x_5) ;  /* 0x00000000006c2947 */ /* 0x000ff40003800000 */
[----:B------:R-:W0:Y:S01]  /*04f0*/  LDC.64 R14, c[0x0][0x390] ;  /* 0x0000e400ff0e7b82 */ /* 0x000e220000000a00 */
[----:B------:R-:W1:Y:S01]  /*0500*/  LDCU.64 UR10, c[0x0][0x380] ;  /* 0x00007000ff0a77ac */ /* 0x000e620008000a00 */
[----:B------:R-:W-:Y:S02]  /*0510*/  IADD3 R13, PT, PT, R7, -0x1, R12 ;  /* 0xffffffff070d7810 */ /* 0x000fe40007ffe00c */
[C---:B------:R-:W-:Y:S01]  /*0520*/  IADD3 R9, P4, PT, R3.reuse, R8, RZ ;  /* 0x0000000803097210 */ /* 0x040fe20007f9e0ff */
[----:B------:R-:W2:Y:S03]  /*0530*/  LDCU UR7, c[0x0][0x3b0] ;  /* 0x00007600ff0777ac */ /* 0x000ea60008000800 */
[----:B------:R-:W3:Y:S01]  /*0540*/  LDC.64 R16, c[0x0][0x390] ;  /* 0x0000e400ff107b82 */ /* 0x000ee20000000a00 */
[----:B------:R-:W-:Y:S02]  /*0550*/  LEA.HI.X.SX32 R24, R3, R22, 0x1, P4 ;  /* 0x0000001603187211 */ /* 0x000fe400020f0eff */
[----:B0-----:R-:W-:-:S02]  /*0560*/  LEA R18, P2, R6, R14, 0x2 ;  /* 0x0000000e06127211 */ /* 0x001fc400078410ff */
[C---:B-1----:R-:W-:Y:S02]  /*0570*/  LEA R14, P4, R9.reuse, UR10, 0x2 ;  /* 0x0000000a090e7c11 */ /* 0x042fe4000f8810ff */
[----:B------:R-:W-:Y:S02]  /*0580*/  LEA.HI.X R19, R6, R15, RZ, 0x2, P2 ;  /* 0x0000000f06137211 */ /* 0x000fe400010f14ff */
[----:B------:R-:W-:Y:S01]  /*0590*/  LEA.HI.X R15, R9, UR11, R24, 0x2, P4 ;  /* 0x0000000b090f7c11 */ /* 0x000fe2000a0f1418 */
[----:B---3--:R-:W-:Y:S02]  /*05a0*/  IMAD.WIDE R16, R13, 0x4, R16 ;  /* 0x000000040d107825 */ /* 0x008fe400078e0210 */
[----:B------:R-:W2:Y:S04]  /*05b0*/  LDG.E R18, desc[UR8][R18.64+0x4] ;  /* 0x0000040812127981 */ /* 0x000ea8000c1e1900 */
[----:B------:R-:W3:Y:S04]  /*05c0*/  LDG.E R14, desc[UR8][R14.64+0x4] ;  /* 0x000004080e0e7981 */ /* 0x000ee8000c1e1900 */
[----:B------:R-:W4:Y:S01]  /*05d0*/  LDG.E R16, desc[UR8][R16.64+-0x4] ;  /* 0xfffffc0810107981 */ /* 0x000f22000c1e1900 */
[----:B--2---:R-:W-:Y:S01]  /*05e0*/  FFMA R9, R18, UR7, R18 ;  /* 0x0000000712097c23 */ /* 0x004fe20008000012 */
[----:B----4-:R-:W-:-:S04]  /*05f0*/  FFMA R13, R16, UR7, R16 ;  /* 0x00000007100d7c23 */ /* 0x010fc80008000010 */
[----:B---3--:R-:W-:Y:S01]  /*0600*/  FSETP.GE.AND P2, PT, R14, R9, PT ;  /* 0x000000090e00720b */ /* 0x008fe20003f46000 */
[----:B------:R-:W-:Y:S01]  /*0610*/  FFMA R9, -R16, UR7, R16 ;  /* 0x0000000710097c23 */ /* 0x000fe20008000110 */
[----:B------:R-:W-:Y:S01]  /*0620*/  FSETP.GE.AND P4, PT, R14, R13, PT ;  /* 0x0000000d0e00720b */ /* 0x000fe20003f86000 */
[----:B------:R-:W-:-:S03]  /*0630*/  FFMA R13, -R18, UR7, R18 ;  /* 0x00000007120d7c23 */ /* 0x000fc60008000112 */
[----:B------:R-:W-:Y:S01]  /*0640*/  FSETP.GTU.AND P6, PT, R14, R9, PT ;  /* 0x000000090e00720b */ /* 0x000fe20003fcc000 */
[----:B------:R-:W-:Y:S01]  /*0650*/  FADD R9, R2, 1 ;  /* 0x3f80000002097421 */ /* 0x000fe20000000000 */
[----:B------:R-:W-:Y:S01]  /*0660*/  FSETP.GTU.AND P5, PT, R14, R13, PT ;  /* 0x0000000d0e00720b */ /* 0x000fe20003fac000 */
[----:B------:R-:W-:-:S04]  /*0670*/  FADD R13, R4, 1 ;  /* 0x3f800000040d7421 */ /* 0x000fc80000000000 */
[----:B------:R-:W-:Y:S02]  /*0680*/  @P2 FSEL R2, R9, R2, !P5 ;  /* 0x0000000209022208 */ /* 0x000fe40006800000 */
[----:B------:R-:W-:-:S07]  /*0690*/  @P4 FSEL R4, R13, R4, !P6 ;  /* 0x000000040d044208 */ /* 0x000fce0007000000 */
.L_x_5:
[----:B------:R-:W-:Y:S05]  /*06a0*/  BSYNC.RECONVERGENT B0 ;  /* 0x0000000000007941 */ /* 0x000fea0003800200 */
.L_x_4:
[----:B------:R-:W-:Y:S01]  /*06b0*/  BSSY.RECONVERGENT B0, `(.L_x_6) ;  /* 0x000001f000007945 */ /* 0x000fe20003800200 */
[----:B------:R-:W-:Y:S02]  /*06c0*/  ISETP.GE.OR P2, PT, R20, UR5, P0 ;  /* 0x0000000514007c0c */ /* 0x000fe40008746670 */
[----:B------:R-:W-:Y:S01]  /*06d0*/  LOP3.LUT R9, R12, 0x7ffffffc, RZ, 0xc0, !PT ;  /* 0x7ffffffc0c097812 */ /* 0x000fe200078ec0ff */
[----:B------:R-:W-:Y:S10]  /*06e0*/  @P3 BRA `(.L_x_7) ;  /* 0x00000000006c3947 */ /* 0x000ff40003800000 */
[----:B------:R-:W0:Y:S01]  /*06f0*/  LDC.64 R14, c[0x0][0x390] ;  /* 0x0000e400ff0e7b82 */ /* 0x000e220000000a00 */
[----:B------:R-:W1:Y:S01]  /*0700*/  LDCU.64 UR10, c[0x0][0x380] ;  /* 0x00007000ff0a77ac */ /* 0x000e620008000a00 */
[----:B------:R-:W-:Y:S02]  /*0710*/  IADD3 R13, PT, PT, R7, -0x1, R12 ;  /* 0xffffffff070d7810 */ /* 0x000fe40007ffe00c */
[----:B------:R-:W-:Y:S01]  /*0720*/  IADD3 R20, P4, PT, R3, R8, RZ ;  /* 0x0000000803147210 */ /* 0x000fe20007f9e0ff */
[----:B------:R-:W2:Y:S03]  /*0730*/  LDCU UR7, c[0x0][0x3b0] ;  /* 0x00007600ff0777ac */ /* 0x000ea60008000800 */
[----:B------:R-:W3:Y:S01]  /*0740*/  LDC.64 R16, c[0x0][0x390] ;  /* 0x0000e400ff107b82 */ /* 0x000ee20000000a00 */
[----:B0-----:R-:W-:-:S04]  /*0750*/  LEA R14, P3, R6, R14, 0x2 ;  /* 0x0000000e060e7211 */ /* 0x001fc800078610ff */
[----:B------:R-:W-:Y:S01]  /*0760*/  LEA.HI.X R15, R6, R15, RZ, 0x2, P3 ;  /* 0x0000000f060f7211 */ /* 0x000fe200018f14ff */
[----:B---3--:R-:W-:Y:S01]  /*0770*/  IMAD.WIDE R16, R13, 0x4, R16 ;  /* 0x000000040d107825 */ /* 0x008fe200078e0210 */
[----:B------:R-:W-:-:S03]  /*0780*/  LEA.HI.X.SX32 R13, R3, R22, 0x1, P4 ;  /* 0x00000016030d7211 */ /* 0x000fc600020f0eff */
[----:B------:R0:W2:Y:S01]  /*0790*/  LDG.E R14, desc[UR8][R14.64+0x8] ;  /* 0x000008080e0e7981 */ /* 0x0000a2000c1e1900 */
[----:B-1----:R-:W-:-:S03]  /*07a0*/  LEA R18, P4, R20, UR10, 0x2 ;  /* 0x0000000a14127c11 */ /* 0x002fc6000f8810ff */
[----:B------:R-:W3:Y:S01]  /*07b0*/  LDG.E R16, desc[UR8][R16.64+-0x8] ;  /* 0xfffff80810107981 */ /* 0x000ee2000c1e1900 */
[----:B------:R-:W-:-:S05]  /*07c0*/  LEA.HI.X R19, R20, UR11, R13, 0x2, P4 ;  /* 0x0000000b14137c11 */ /* 0x000fca000a0f140d */
[----:B------:R-:W4:Y:S01]  /*07d0*/  LDG.E R18, desc[UR8][R18.64+0x8] ;  /* 0x0000080812127981 */ /* 0x000f22000c1e1900 */
[----:B0-----:R-:W-:Y:S01]  /*07e0*/  FADD R15, R4, 1 ;  /* 0x3f800000040f7421 */ /* 0x001fe20000000000 */
[----:B--2---:R-:W-:Y:S01]  /*07f0*/  FFMA R13, R14, UR7, R14 ;  /* 0x000000070e0d7c23 */ /* 0x004fe2000800000e */
[----:B---3--:R-:W-:-:S05]  /*0800*/  FFMA R21, R16, UR7, R16 ;  /* 0x0000000710157c23 */ /* 0x008fca0008000010 */
[C---:B----4-:R-:W-:Y:S02]  /*0810*/  FSETP.GE.AND P4, PT, R18.reuse, R21, PT ;  /* 0x000000151200720b */ /* 0x050fe40003f86000 */
[----:B------:R-:W-:Y:S01]  /*0820*/  FSETP.GE.AND P3, PT, R18, R13, PT ;  /* 0x0000000d1200720b */ /* 0x000fe20003f66000 */
[----:B------:R-:W-:Y:S01]  /*0830*/  FFMA R13, -R16, UR7, R16 ;  /* 0x00000007100d7c23 */ /* 0x000fe20008000110 */
[----:B------:R-:W-:-:S04]  /*0840*/  FFMA R21, -R14, UR7, R14 ;  /* 0x000000070e157c23 */ /* 0x000fc8000800010e */
[----:B------:R-:W-:Y:S01]  /*0850*/  FSETP.GTU.AND P6, PT, R18, R13, PT ;  /* 0x0000000d1200720b */ /* 0x000fe20003fcc000 */
[----:B------:R-:W-:Y:S01]  /*0860*/  FADD R13, R2, 1 ;  /* 0x3f800000020d7421 */ /* 0x000fe20000000000 */
[----:B------:R-:W-:-:S03]  /*0870*/  FSETP.GTU.AND P5, PT, R18, R21, PT ;  /* 0x000000151200720b */ /* 0x000fc60003fac000 */
[----:B------:R-:W-:Y:S02]  /*0880*/  @P4 FSEL R4, R15, R4, !P6 ;  /* 0x000000040f044208 */ /* 0x000fe40007000000 */
[----:B------:R-:W-:-:S08]  /*0890*/  @P3 FSEL R2, R13, R2, !P5 ;  /* 0x000000020d023208 */ /* 0x000fd00006800000 */
.L_x_7:
[----:B------:R-:W-:Y:S05]  /*08a0*/  BSYNC.RECONVERGENT B0 ;  /* 0x0000000000007941 */ /* 0x000fea0003800200 */
.L_x_6:
[----:B------:R-:W-:Y:S01]  /*08b0*/  BSSY.RECONVERGENT B0, `(.L_x_8) ;  /* 0x0000020000007945 */ /* 0x000fe20003800200 */
[----:B------:R-:W-:-:S03]  /*08c0*/  ISETP.NE.AND P3, PT, R9, 0x4, PT ;  /* 0x000000040900780c */ /* 0x000fc60003f65270 */
[----:B------:R-:W-:Y:S10]  /*08d0*/  @P2 BRA `(.L_x_9) ;  /* 0x0000000000742947 */ /* 0x000ff40003800000 */
[----:B------:R-:W0:Y:S01]  /*08e0*/  LDC.64 R14, c[0x0][0x390] ;  /* 0x0000e400ff0e7b82 */ /* 0x000e220000000a00 */
[----:B------:R-:W1:Y:S01]  /*08f0*/  LDCU.64 UR10, c[0x0][0x380] ;  /* 0x00007000ff0a77ac */ /* 0x000e620008000a00 */
[----:B------:R-:W-:Y:S02]  /*0900*/  SHF.R.S32.HI R16, RZ, 0x1f, R12 ;  /* 0x0000001fff107819 */ /* 0x000fe4000001140c */
[----:B------:R-:W-:Y:S01]  /*0910*/  IADD3 R13, P2, PT, R7, R12, RZ ;  /* 0x0000000c070d7210 */ /* 0x000fe20007f5e0ff */
[----:B------:R-:W2:Y:S01]  /*0920*/  LDCU UR7, c[0x0][0x3b0] ;  /* 0x00007600ff0777ac */ /* 0x000ea20008000800 */
[----:B------:R-:W-:Y:S02]  /*0930*/  IADD3 R21, P5, PT, R3, R8, RZ ;  /* 0x0000000803157210 */ /* 0x000fe40007fbe0ff */
[----:B------:R-:W-:Y:S02]  /*0940*/  LEA.HI.X.SX32 R20, R7, R16, 0x1, P2 ;  /* 0x0000001007147211 */ /* 0x000fe400010f0eff */
[----:B------:R-:W-:-:S02]  /*0950*/  LEA.HI.X.SX32 R24, R3, R22, 0x1, P5 ;  /* 0x0000001603187211 */ /* 0x000fc400028f0eff */
[CC--:B0-----:R-:W-:Y:S02]  /*0960*/  LEA R16, P4, R6.reuse, R14.reuse, 0x2 ;  /* 0x0000000e06107211 */ /* 0x0c1fe400078810ff */
[C---:B------:R-:W-:Y:S02]  /*0970*/  LEA R18, P2, R13.reuse, R14, 0x2 ;  /* 0x0000000e0d127211 */ /* 0x040fe400078410ff */
[-C--:B------:R-:W-:Y:S02]  /*0980*/  LEA.HI.X R17, R6, R15.reuse, RZ, 0x2, P4 ;  /* 0x0000000f06117211 */ /* 0x080fe400020f14ff */
[----:B------:R-:W-:Y:S02]  /*0990*/  LEA.HI.X R19, R13, R15, R20, 0x2, P2 ;  /* 0x0000000f0d137211 */ /* 0x000fe400010f1414 */
[C---:B-1----:R-:W-:Y:S01]  /*09a0*/  LEA R14, P5, R21.reuse, UR10, 0x2 ;  /* 0x0000000a150e7c11 */ /* 0x042fe2000f8a10ff */
[----:B------:R-:W2:Y:S03]  /*09b0*/  LDG.E R16, desc[UR8][R16.64+0xc] ;  /* 0x00000c0810107981 */ /* 0x000ea6000c1e1900 */
[----:B------:R-:W-:Y:S01]  /*09c0*/  LEA.HI.X R15, R21, UR11, R24, 0x2, P5 ;  /* 0x0000000b150f7c11 */ /* 0x000fe2000a8f1418 */
[----:B------:R-:W3:Y:S04]  /*09d0*/  LDG.E R18, desc[UR8][R18.64+-0x10] ;  /* 0xfffff00812127981 */ /* 0x000ee8000c1e1900 */
[----:B------:R0:W4:Y:S02]  /*09e0*/  LDG.E R14, desc[UR8][R14.64+0xc] ;  /* 0x00000c080e0e7981 */ /* 0x000124000c1e1900 */
[----:B0-----:R-:W-:Y:S01]  /*09f0*/  FADD R15, R4, 1 ;  /* 0x3f800000040f7421 */ /* 0x001fe20000000000 */
[----:B--2---:R-:W-:Y:S01]  /*0a00*/  FFMA R13, R16, UR7, R16 ;  /* 0x00000007100d7c23 */ /* 0x004fe20008000010 */
[----:B---3--:R-:W-:-:S04]  /*0a10*/  FFMA R23, R18, UR7, R18 ;  /* 0x0000000712177c23 */ /* 0x008fc80008000012 */
[C---:B----4-:R-:W-:Y:S02]  /*0a20*/  FSETP.GE.AND P2, PT, R14.reuse, R13, PT ;  /* 0x0000000d0e00720b */ /* 0x050fe40003f46000 */
[----:B------:R-:W-:Y:S01]  /*0a30*/  FSETP.GE.AND P4, PT, R14, R23, PT ;  /* 0x000000170e00720b */ /* 0x000fe20003f86000 */
[----:B------:R-:W-:Y:S01]  /*0a40*/  FFMA R13, -R18, UR7, R18 ;  /* 0x00000007120d7c23 */ /* 0x000fe20008000112 */
[----:B------:R-:W-:-:S04]  /*0a50*/  FFMA R21, -R16, UR7, R16 ;  /* 0x0000000710157c23 */ /* 0x000fc80008000110 */
[----:B------:R-:W-:Y:S01]  /*0a60*/  FSETP.GTU.AND P6, PT, R14, R13, PT ;  /* 0x0000000d0e00720b */ /* 0x000fe20003fcc000 */
[----:B------:R-:W-:Y:S01]  /*0a70*/  FADD R13, R2, 1 ;  /* 0x3f800000020d7421 */ /* 0x000fe20000000000 */
[----:B------:R-:W-:-:S04]  /*0a80*/  FSETP.GTU.AND P5, PT, R14, R21, PT ;  /* 0x000000150e00720b */ /* 0x000fc80003fac000 */
[----:B------:R-:W-:Y:S02]  /*0a90*/  @P2 FSEL R2, R13, R2, !P5 ;  /* 0x000000020d022208 */ /* 0x000fe40006800000 */
[----:B------:R-:W-:-:S07]  /*0aa0*/  @P4 FSEL R4, R15, R4, !P6 ;  /* 0x000000040f044208 */ /* 0x000fce0007000000 */
.L_x_9:
[----:B------:R-:W-:Y:S05]  /*0ab0*/  BSYNC.RECONVERGENT B0 ;  /* 0x0000000000007941 */ /* 0x000fea0003800200 */
.L_x_8:
[----:B------:R-:W-:Y:S02]  /*0ac0*/  VIADD R20, R12, 0xfffffffc ;  /* 0xfffffffc0c147836 */ /* 0x000fe40000000000 */
[----:B------:R-:W-:Y:S01]  /*0ad0*/  IMAD.MOV.U32 R21, RZ, RZ, R9 ;  /* 0x000000ffff157224 */ /* 0x000fe200078e0009 */
[----:B------:R-:W-:Y:S06]  /*0ae0*/  @!P3 BRA `(.L_x_1) ;  /* 0x00000008001cb947 */ /* 0x000fec0003800000 */
[----:B------:R-:W0:Y:S01]  /*0af0*/  LDC.64 R12, c[0x0][0x390] ;  /* 0x0000e400ff0c7b82 */ /* 0x000e220000000a00 */
[----:B------:R-:W-:Y:S01]  /*0b00*/  IMAD.MOV.U32 R24, RZ, RZ, R20 ;  /* 0x000000ffff187224 */ /* 0x000fe200078e0014 */
[----:B------:R-:W1:Y:S01]  /*0b10*/  LDCU UR5, c[0x0][0x388] ;  /* 0x00007100ff0577ac */ /* 0x000e620008000800 */
[----:B------:R-:W-:Y:S01]  /*0b20*/  IMAD.MOV.U32 R23, RZ, RZ, 0x4 ;  /* 0x00000004ff177424 */ /* 0x000fe200078e00ff */
[----:B------:R-:W2:Y:S01]  /*0b30*/  LDCU UR7, c[0x0][0x3b0] ;  /* 0x00007600ff0777ac */ /* 0x000ea20008000800 */
[----:B------:R-:W3:Y:S05]  /*0b40*/  LDCU.64 UR10, c[0x0][0x380] ;  /* 0x00007000ff0a77ac */ /* 0x000eea0008000a00 */
.L_x_18:
[----:B------:R-:W-:Y:S01]  /*0b50*/  IMAD.IADD R25, R3, 0x1, R23 ;  /* 0x0000000103197824 */ /* 0x000fe200078e0217 */
[----:B------:R-:W-:Y:S04]  /*0b60*/  BSSY.RECONVERGENT B0, `(.L_x_10) ;  /* 0x0000019000007945 */ /* 0x000fe80003800200 */
[----:B-1----:R-:W-:-:S13]  /*0b70*/  ISETP.GE.OR P2, PT, R25, UR5, P0 ;  /* 0x0000000519007c0c */ /* 0x002fda0008746670 */
[----:B------:R-:W-:Y:S05]  /*0b80*/  @P2 BRA `(.L_x_11) ;  /* 0x0000000000582947 */ /* 0x000fea0003800000 */
[----:B------:R-:W1:Y:S01]  /*0b90*/  LDC.64 R14, c[0x0][0x380] ;  /* 0x0000e000ff0e7b82 */ /* 0x000e620000000a00 */
[----:B------:R-:W-:Y:S01]  /*0ba0*/  IADD3 R17, PT, PT, R7, -0x1, R24 ;  /* 0xffffffff07117810 */ /* 0x000fe20007ffe018 */
[----:B------:R-:W-:Y:S02]  /*0bb0*/  IMAD.IADD R19, R6, 0x1, R23 ;  /* 0x0000000106137824 */ /* 0x000fe400078e0217 */
[----:B------:R-:W-:Y:S02]  /*0bc0*/  IMAD.IADD R21, R8, 0x1, R25 ;  /* 0x0000000108157824 */ /* 0x000fe400078e0219 */
[----:B0-----:R-:W-:-:S04]  /*0bd0*/  IMAD.WIDE.U32 R18, R19, 0x4, R12 ;  /* 0x0000000413127825 */ /* 0x001fc800078e000c */
[----:B------:R-:W-:Y:S02]  /*0be0*/  IMAD.WIDE R16, R17, 0x4, R12 ;  /* 0x0000000411107825 */ /* 0x000fe400078e020c */
[----:B------:R0:W2:Y:S04]  /*0bf0*/  LDG.E R18, desc[UR8][R18.64] ;  /* 0x0000000812127981 */ /* 0x0000a8000c1e1900 */
[----:B------:R4:W5:Y:S01]  /*0c00*/  LDG.E R16, desc[UR8][R16.64] ;  /* 0x0000000810107981 */ /* 0x000962000c1e1900 */
[----:B-1----:R-:W-:-:S06]  /*0c10*/  IMAD.WIDE R14, R21, 0x4, R14 ;  /* 0x00000004150e7825 */ /* 0x002fcc00078e020e */
[----:B------:R-:W3:Y:S01]  /*0c20*/  LDG.E R14, desc[UR8][R14.64] ;  /* 0x000000080e0e7981 */ /* 0x000ee2000c1e1900 */
[----:B0-----:R-:W-:Y:S01]  /*0c30*/  FADD R19, R2, 1 ;  /* 0x3f80000002137421 */ /* 0x001fe20000000000 */
[----:B----4-:R-:W-:Y:S01]  /*0c40*/  FADD R17, R4, 1 ;  /* 0x3f80000004117421 */ /* 0x010fe20000000000 */
[----:B--2---:R-:W-:Y:S01]  /*0c50*/  FFMA R21, R18, UR7, R18 ;  /* 0x0000000712157c23 */ /* 0x004fe20008000012 */
[----:B-----5:R-:W-:Y:S01]  /*0c60*/  FFMA R29, R16, UR7, R16 ;  /* 0x00000007101d7c23 */ /* 0x020fe20008000010 */
[----:B------:R-:W-:-:S03]  /*0c70*/  FFMA R27, -R18, UR7, R18 ;  /* 0x00000007121b7c23 */ /* 0x000fc60008000112 */
[C---:B---3--:R-:W-:Y:S02]  /*0c80*/  FSETP.GE.AND P2, PT, R14.reuse, R21, PT ;  /* 0x000000150e00720b */ /* 0x048fe40003f46000 */
[----:B------:R-:W-:Y:S01]  /*0c90*/  FSETP.GE.AND P3, PT, R14, R29, PT ;  /* 0x0000001d0e00720b */ /* 0x000fe20003f66000 */
[----:B------:R-:W-:Y:S01]  /*0ca0*/  FFMA R21, -R16, UR7, R16 ;  /* 0x0000000710157c23 */ /* 0x000fe20008000110 */
[----:B------:R-:W-:-:S04]  /*0cb0*/  FSETP.GTU.AND P4, PT, R14, R27, PT ;  /* 0x0000001b0e00720b */ /* 0x000fc80003f8c000 */
[----:B------:R-:W-:-:S05]  /*0cc0*/  FSETP.GTU.AND P5, PT, R14, R21, PT ;  /* 0x000000150e00720b */ /* 0x000fca0003fac000 */
[----:B------:R-:W-:Y:S02]  /*0cd0*/  @P2 FSEL R2, R19, R2, !P4 ;  /* 0x0000000213022208 */ /* 0x000fe40006000000 */
[----:B------:R-:W-:-:S07]  /*0ce0*/  @P3 FSEL R4, R17, R4, !P5 ;  /* 0x0000000411043208 */ /* 0x000fce0006800000 */
.L_x_11:
[----:B--23--:R-:W-:Y:S05]  /*0cf0*/  BSYNC.RECONVERGENT B0 ;  /* 0x0000000000007941 */ /* 0x00cfea0003800200 */
.L_x_10:
[C---:B------:R-:W-:Y:S01]  /*0d00*/  VIADD R15, R25.reuse, 0x2 ;  /* 0x00000002190f7836 */ /* 0x040fe20000000000 */
[----:B------:R-:W-:Y:S01]  /*0d10*/  BSSY.RECONVERGENT B0, `(.L_x_12) ;  /* 0x0000021000007945 */ /* 0x000fe20003800200 */
[C---:B------:R-:W-:Y:S02]  /*0d20*/  VIADD R14, R25.reuse, 0x3 ;  /* 0x00000003190e7836 */ /* 0x040fe40000000000 */
[----:B------:R-:W-:Y:S01]  /*0d30*/  VIADD R16, R25, 0x1 ;  /* 0x0000000119107836 */ /* 0x000fe20000000000 */
[----:B------:R-:W-:Y:S02]  /*0d40*/  ISETP.GE.OR P3, PT, R15, UR5, P0 ;  /* 0x000000050f007c0c */ /* 0x000fe40008766670 */
[----:B------:R-:W-:Y:S02]  /*0d50*/  ISETP.GE.OR P2, PT, R14, UR5, P0 ;  /* 0x000000050e007c0c */ /* 0x000fe40008746670 */
[----:B------:R-:W1:Y:S01]  /*0d60*/  LDC.64 R14, c[0x0][0x390] ;  /* 0x0000e400ff0e7b82 */ /* 0x000e620000000a00 */
[----:B------:R-:W-:-:S13]  /*0d70*/  ISETP.GE.OR P4, PT, R16, UR5, P0 ;  /* 0x0000000510007c0c */ /* 0x000fda0008786670 */
[----:B------:R-:W-:Y:S05]  /*0d80*/  @P4 BRA `(.L_x_13) ;  /* 0x0000000000644947 */ /* 0x000fea0003800000 */
[----:B------:R-:W-:Y:S02]  /*0d90*/  IADD3 R17, P4, PT, R8, R25, RZ ;  /* 0x0000001908117210 */ /* 0x000fe40007f9e0ff */
[----:B------:R-:W-:Y:S02]  /*0da0*/  IADD3 R19, PT, PT, R7, -0x1, R24 ;  /* 0xffffffff07137810 */ /* 0x000fe40007ffe018 */
[----:B------:R-:W-:Y:S02]  /*0db0*/  LEA.HI.X.SX32 R18, R25, R22, 0x1, P4 ;  /* 0x0000001619127211 */ /* 0x000fe400020f0eff */
[C---:B------:R-:W-:Y:S02]  /*0dc0*/  LEA R16, P5, R17.reuse, UR10, 0x2 ;  /* 0x0000000a11107c11 */ /* 0x040fe4000f8a10ff */
[----:B------:R-:W-:Y:S02]  /*0dd0*/  IADD3 R21, P4, PT, R6, R23, RZ ;  /* 0x0000001706157210 */ /* 0x000fe40007f9e0ff */
[----:B------:R-:W-:Y:S01]  /*0de0*/  LEA.HI.X R17, R17, UR11, R18, 0x2, P5 ;  /* 0x0000000b11117c11 */ /* 0x000fe2000a8f1412 */
[----:B0-----:R-:W-:-:S04]  /*0df0*/  IMAD.WIDE R18, R19, 0x4, R12 ;  /* 0x0000000413127825 */ /* 0x001fc800078e020c */
[----:B------:R-:W-:Y:S01]  /*0e00*/  IMAD.X R26, RZ, RZ, RZ, P4 ;  /* 0x000000ffff1a7224 */ /* 0x000fe200020e06ff */
[C---:B-1----:R-:W-:Y:S01]  /*0e10*/  LEA R20, P4, R21.reuse, R14, 0x2 ;  /* 0x0000000e15147211 */ /* 0x042fe200078810ff */
[----:B------:R-:W2:Y:S03]  /*0e20*/  LDG.E R18, desc[UR8][R18.64+-0x4] ;  /* 0xfffffc0812127981 */ /* 0x000ea6000c1e1900 */
[----:B------:R-:W-:Y:S01]  /*0e30*/  LEA.HI.X R21, R21, R15, R26, 0x2, P4 ;  /* 0x0000000f15157211 */ /* 0x000fe200020f141a */
[----:B------:R0:W3:Y:S04]  /*0e40*/  LDG.E R16, desc[UR8][R16.64+0x4] ;  /* 0x0000040810107981 */ /* 0x0000e8000c1e1900 */
[----:B------:R-:W4:Y:S01]  /*0e50*/  LDG.E R20, desc[UR8][R20.64+0x4] ;  /* 0x0000040814147981 */ /* 0x000f22000c1e1900 */
[----:B0-----:R-:W-:Y:S01]  /*0e60*/  FADD R17, R2, 1 ;  /* 0x3f80000002117421 */ /* 0x001fe20000000000 */
[C-C-:B--2---:R-:W-:Y:S01]  /*0e70*/  FFMA R27, R18.reuse, UR7, R18.reuse ;  /* 0x00000007121b7c23 */ /* 0x144fe20008000012 */
[----:B------:R-:W-:-:S04]  /*0e80*/  FFMA R29, -R18, UR7, R18 ;  /* 0x00000007121d7c23 */ /* 0x000fc80008000112 */
[C---:B---3--:R-:W-:Y:S02]  /*0e90*/  FSETP.GE.AND P5, PT, R16.reuse, R27, PT ;  /* 0x0000001b1000720b */ /* 0x048fe40003fa6000 */
[----:B------:R-:W-:Y:S01]  /*0ea0*/  FSETP.GTU.AND P6, PT, R16, R29, PT ;  /* 0x0000001d1000720b */ /* 0x000fe20003fcc000 */
[C-C-:B----4-:R-:W-:Y:S01]  /*0eb0*/  FFMA R27, R20.reuse, UR7, R20.reuse ;  /* 0x00000007141b7c23 */ /* 0x150fe20008000014 */
[----:B------:R-:W-:-:S04]  /*0ec0*/  FFMA R19, -R20, UR7, R20 ;  /* 0x0000000714137c23 */ /* 0x000fc80008000114 */
[----:B------:R-:W-:Y:S01]  /*0ed0*/  FSETP.GE.AND P4, PT, R16, R27, PT ;  /* 0x0000001b1000720b */ /* 0x000fe20003f86000 */
[----:B------:R-:W-:-:S05]  /*0ee0*/  FADD R27, R4, 1 ;  /* 0x3f800000041b7421 */ /* 0x000fca0000000000 */
[----:B------:R-:W-:Y:S02]  /*0ef0*/  @P5 FSEL R4, R27, R4, !P6 ;  /* 0x000000041b045208 */ /* 0x000fe40007000000 */
[----:B------:R-:W-:-:S05]  /*0f00*/  FSETP.GTU.AND P5, PT, R16, R19, PT ;  /* 0x000000131000720b */ /* 0x000fca0003fac000 */
[----:B------:R-:W-:-:S08]  /*0f10*/  @P4 FSEL R2, R17, R2, !P5 ;  /* 0x0000000211024208 */ /* 0x000fd00006800000 */
.L_x_13:
[----:B------:R-:W-:Y:S05]  /*0f20*/  BSYNC.RECONVERGENT B0 ;  /* 0x0000000000007941 */ /* 0x000fea0003800200 */
.L_x_12:
[----:B------:R-:W-:Y:S04]  /*0f30*/  BSSY.RECONVERGENT B0, `(.L_x_14) ;  /* 0x000001c000007945 */ /* 0x000fe80003800200 */
[----:B------:R-:W-:Y:S05]  /*0f40*/  @P3 BRA `(.L_x_15) ;  /* 0x0000000000683947 */ /* 0x000fea0003800000 */
[----:B------:R-:W-:Y:S02]  /*0f50*/  IADD3 R17, P3, PT, R6, R23, RZ ;  /* 0x0000001706117210 */ /* 0x000fe40007f7e0ff */
[----:B------:R-:W-:Y:S02]  /*0f60*/  IADD3 R21, PT, PT, R7, -0x1, R24 ;  /* 0xffffffff07157810 */ /* 0x000fe40007ffe018 */
[----:B------:R-:W-:Y:S01]  /*0f70*/  SHF.R.S32.HI R26, RZ, 0x1f, R8 ;  /* 0x0000001fff1a7819 */ /* 0x000fe20000011408 */
[----:B------:R-:W-:Y:S01]  /*0f80*/  IMAD.X R18, RZ, RZ, RZ, P3 ;  /* 0x000000ffff127224 */ /* 0x000fe200018e06ff */
[----:B-1----:R-:W-:Y:S01]  /*0f90*/  LEA R16, P3, R17, R14, 0x2 ;  /* 0x0000000e11107211 */ /* 0x002fe200078610ff */
[----:B0-----:R-:W-:Y:S01]  /*0fa0*/  IMAD.WIDE R20, R21, 0x4, R12 ;  /* 0x0000000415147825 */ /* 0x001fe200078e020c */
[----:B------:R-:W-:Y:S02]  /*0fb0*/  IADD3 R19, P4, PT, R8, R25, RZ ;  /* 0x0000001908137210 */ /* 0x000fe40007f9e0ff */
[----:B------:R-:W-:-:S02]  /*0fc0*/  LEA.HI.X R17, R17, R15, R18, 0x2, P3 ;  /* 0x0000000f11117211 */ /* 0x000fc400018f1412 */
[----:B------:R-:W-:Y:S01]  /*0fd0*/  LEA.HI.X.SX32 R26, R25, R26, 0x1, P4 ;  /* 0x0000001a191a7211 */ /* 0x000fe200020f0eff */
[----:B------:R0:W2:Y:S01]  /*0fe0*/  LDG.E R20, desc[UR8][R20.64+-0x8] ;  /* 0xfffff80814147981 */ /* 0x0000a2000c1e1900 */
[----:B------:R-:W-:-:S03]  /*0ff0*/  LEA R18, P3, R19, UR10, 0x2 ;  /* 0x0000000a13127c11 */ /* 0x000fc6000f8610ff */
[----:B------:R1:W3:Y:S01]  /*1000*/  LDG.E R16, desc[UR8][R16.64+0x8] ;  /* 0x0000080810107981 */ /* 0x0002e2000c1e1900 */
[----:B------:R-:W-:-:S05]  /*1010*/  LEA.HI.X R19, R19, UR11, R26, 0x2, P3 ;  /* 0x0000000b13137c11 */ /* 0x000fca00098f141a */
[----:B------:R-:W4:Y:S01]  /*1020*/  LDG.E R18, desc[UR8][R18.64+0x8] ;  /* 0x0000080812127981 */ /* 0x000f22000c1e1900 */
[----:B0-----:R-:W-:Y:S01]  /*1030*/  FADD R21, R4, 1 ;  /* 0x3f80000004157421 */ /* 0x001fe20000000000 */
[----:B-1----:R-:W-:Y:S01]  /*1040*/  FADD R17, R2, 1 ;  /* 0x3f80000002117421 */ /* 0x002fe20000000000 */
[----:B--2---:R-:W-:Y:S01]  /*1050*/  FFMA R29, R20, UR7, R20 ;  /* 0x00000007141d7c23 */ /* 0x004fe20008000014 */
[----:B---3--:R-:W-:-:S04]  /*1060*/  FFMA R27, R16, UR7, R16 ;  /* 0x00000007101b7c23 */ /* 0x008fc80008000010 */
[C---:B----4-:R-:W-:Y:S02]  /*1070*/  FSETP.GE.AND P4, PT, R18.reuse, R29, PT ;  /* 0x0000001d1200720b */ /* 0x050fe40003f86000 */
[----:B------:R-:W-:Y:S01]  /*1080*/  FSETP.GE.AND P3, PT, R18, R27, PT ;  /* 0x0000001b1200720b */ /* 0x000fe20003f66000 */
[----:B------:R-:W-:Y:S01]  /*1090*/  FFMA R29, -R16, UR7, R16 ;  /* 0x00000007101d7c23 */ /* 0x000fe20008000110 */
[----:B------:R-:W-:-:S04]  /*10a0*/  FFMA R27, -R20, UR7, R20 ;  /* 0x00000007141b7c23 */ /* 0x000fc80008000114 */
[C---:B------:R-:W-:Y:S02]  /*10b0*/  FSETP.GTU.AND P5, PT, R18.reuse, R29, PT ;  /* 0x0000001d1200720b */ /* 0x040fe40003fac000 */
[----:B------:R-:W-:-:S04]  /*10c0*/  FSETP.GTU.AND P6, PT, R18, R27, PT ;  /* 0x0000001b1200720b */ /* 0x000fc80003fcc000 */
[----:B------:R-:W-:Y:S02]  /*10d0*/  @P4 FSEL R4, R21, R4, !P6 ;  /* 0x0000000415044208 */ /* 0x000fe40007000000 */
[----:B------:R-:W-:-:S07]  /*10e0*/  @P3 FSEL R2, R17, R2, !P5 ;  /* 0x0000000211023208 */ /* 0x000fce0006800000 */
.L_x_15:
[----:B------:R-:W-:Y:S05]  /*10f0*/  BSYNC.RECONVERGENT B0 ;  /* 0x0000000000007941 */ /* 0x000fea0003800200 */
.L_x_14:
[----:B------:R-:W-:Y:S01]  /*1100*/  BSSY.RECONVERGENT B0, `(.L_x_16) ;  /* 0x0000020000007945 */ /* 0x000fe20003800200 */
[----:B------:R-:W-:-:S03]  /*1110*/  VIADD R20, R24, 0xfffffffc ;  /* 0xfffffffc18147836 */ /* 0x000fc60000000000 */
[----:B------:R-:W-:Y:S05]  /*1120*/  @P2 BRA `(.L_x_17) ;  /* 0x0000000000742947 */ /* 0x000fea0003800000 */
[----:B------:R-:W-:Y:S02]  /*1130*/  IADD3 R17, P4, PT, R6, R23, RZ ;  /* 0x0000001706117210 */ /* 0x000fe40007f9e0ff */
[----:B------:R-:W-:Y:S02]  /*1140*/  SHF.R.S32.HI R16, RZ, 0x1f, R24 ;  /* 0x0000001fff107819 */ /* 0x000fe40000011418 */
[C---:B------:R-:W-:Y:S01]  /*1150*/  IADD3 R18, P2, PT, R7.reuse, R24, RZ ;  /* 0x0000001807127210 */ /* 0x040fe20007f5e0ff */
[----:B------:R-:W-:Y:S01]  /*1160*/  IMAD.X R26, RZ, RZ, RZ, P4 ;  /* 0x000000ffff1a7224 */ /* 0x000fe200020e06ff */
[----:B------:R-:W-:Y:S02]  /*1170*/  SHF.R.S32.HI R24, RZ, 0x1f, R8 ;  /* 0x0000001fff187819 */ /* 0x000fe40000011408 */
[----:B------:R-:W-:Y:S02]  /*1180*/  LEA.HI.X.SX32 R21, R7, R16, 0x1, P2 ;  /* 0x0000001007157211 */ /* 0x000fe400010f0eff */
[----:B-1----:R-:W-:-:S02]  /*1190*/  LEA R16, P5, R17, R14, 0x2 ;  /* 0x0000000e11107211 */ /* 0x002fc400078a10ff */
[----:B------:R-:W-:Y:S02]  /*11a0*/  LEA R14, P3, R18, R14, 0x2 ;  /* 0x0000000e120e7211 */ /* 0x000fe400078610ff */
[----:B------:R-:W-:Y:S02]  /*11b0*/  IADD3 R19, P2, PT, R8, R25, RZ ;  /* 0x0000001908137210 */ /* 0x000fe40007f5e0ff */
[-C--:B------:R-:W-:Y:S02]  /*11c0*/  LEA.HI.X R17, R17, R15.reuse, R26, 0x2, P5 ;  /* 0x0000000f11117211 */ /* 0x080fe400028f141a */
[----:B------:R-:W-:Y:S02]  /*11d0*/  LEA.HI.X.SX32 R24, R25, R24, 0x1, P2 ;  /* 0x0000001819187211 */ /* 0x000fe400010f0eff */
[----:B------:R-:W-:Y:S01]  /*11e0*/  LEA.HI.X R15, R18, R15, R21, 0x2, P3 ;  /* 0x0000000f120f7211 */ /* 0x000fe200018f1415 */
[----:B------:R1:W2:Y:S01]  /*11f0*/  LDG.E R16, desc[UR8][R16.64+0xc] ;  /* 0x00000c0810107981 */ /* 0x0002a2000c1e1900 */
[----:B------:R-:W-:-:S03]  /*1200*/  LEA R18, P2, R19, UR10, 0x2 ;  /* 0x0000000a13127c11 */ /* 0x000fc6000f8410ff */
[----:B------:R3:W4:Y:S01]  /*1210*/  LDG.E R14, desc[UR8][R14.64+-0x10] ;  /* 0xfffff0080e0e7981 */ /* 0x000722000c1e1900 */
[----:B------:R-:W-:-:S05]  /*1220*/  LEA.HI.X R19, R19, UR11, R24, 0x2, P2 ;  /* 0x0000000b13137c11 */ /* 0x000fca00090f1418 */
[----:B------:R-:W5:Y:S01]  /*1230*/  LDG.E R18, desc[UR8][R18.64+0xc] ;  /* 0x00000c0812127981 */ /* 0x000f62000c1e1900 */
[----:B-1----:R-:W-:Y:S01]  /*1240*/  FADD R17, R2, 1 ;  /* 0x3f80000002117421 */ /* 0x002fe20000000000 */
[----:B---3--:R-:W-:Y:S01]  /*1250*/  FADD R15, R4, 1 ;  /* 0x3f800000040f7421 */ /* 0x008fe20000000000 */
[----:B--2---:R-:W-:Y:S01]  /*1260*/  FFMA R21, R16, UR7, R16 ;  /* 0x0000000710157c23 */ /* 0x004fe20008000010 */
[----:B----4-:R-:W-:Y:S01]  /*1270*/  FFMA R27, R14, UR7, R14 ;  /* 0x000000070e1b7c23 */ /* 0x010fe2000800000e */
[----:B------:R-:W-:-:S03]  /*1280*/  FFMA R25, -R16, UR7, R16 ;  /* 0x0000000710197c23 */ /* 0x000fc60008000110 */
[C---:B-----5:R-:W-:Y:S02]  /*1290*/  FSETP.GE.AND P2, PT, R18.reuse, R21, PT ;  /* 0x000000151200720b */ /* 0x060fe40003f46000 */
[----:B------:R-:W-:Y:S01]  /*12a0*/  FSETP.GE.AND P3, PT, R18, R27, PT ;  /* 0x0000001b1200720b */ /* 0x000fe20003f66000 */
[----:B------:R-:W-:Y:S01]  /*12b0*/  FFMA R21, -R14, UR7, R14 ;  /* 0x000000070e157c23 */ /* 0x000fe2000800010e */
[----:B------:R-:W-:-:S04]  /*12c0*/  FSETP.GTU.AND P4, PT, R18, R25, PT ;  /* 0x000000191200720b */ /* 0x000fc80003f8c000 */
[----:B------:R-:W-:-:S05]  /*12d0*/  FSETP.GTU.AND P5, PT, R18, R21, PT ;  /* 0x000000151200720b */ /* 0x000fca0003fac000 */
[----:B------:R-:W-:Y:S02]  /*12e0*/  @P2 FSEL R2, R17, R2, !P4 ;  /* 0x0000000211022208 */ /* 0x000fe40006000000 */
[----:B------:R-:W-:-:S07]  /*12f0*/  @P3 FSEL R4, R15, R4, !P5 ;  /* 0x000000040f043208 */ /* 0x000fce0006800000 */
.L_x_17:
[----:B------:R-:W-:Y:S05]  /*1300*/  BSYNC.RECONVERGENT B0 ;  /* 0x0000000000007941 */ /* 0x000fea0003800200 */
.L_x_16:
[----:B------:R-:W-:Y:S02]  /*1310*/  VIADD R23, R23, 0x4 ;  /* 0x0000000417177836 */ /* 0x000fe40000000000 */
[----:B------:R-:W-:-:S03]  /*1320*/  IMAD.MOV.U32 R24, RZ, RZ, R20 ;  /* 0x000000ffff187224 */ /* 0x000fc600078e0014 */
[----:B------:R-:W-:-:S13]  /*1330*/  ISETP.NE.AND P2, PT, R23, R9, PT ;  /* 0x000000091700720c */ /* 0x000fda0003f45270 */
[----:B------:R-:W-:Y:S05]  /*1340*/  @P2 BRA `(.L_x_18) ;  /* 0xfffffff800002947 */ /* 0x000fea000383ffff */
[----:B------:R-:W-:-:S07]  /*1350*/  IMAD.MOV.U32 R21, RZ, RZ, R9 ;  /* 0x000000ffff157224 */ /* 0x000fce00078e0009 */
.L_x_1:
[----:B------:R-:W2:Y:S02]  /*1360*/  LDC R9, c[0x0][0x398] ;  /* 0x0000e600ff097b82 */ /* 0x000ea40000000800 */
[----:B--2---:R-:W-:-:S13]  /*1370*/  LOP3.LUT P0, R22, R9, 0x3, RZ, 0xc0, !PT ;  /* 0x0000000309167812 */ /* 0x004fda000780c0ff */
[----:B------:R-:W-:Y:S05]  /*1380*/  @!P0 BRA `(.L_x_19) ;  /* 0x0000000400508947 */ /* 0x000fea0003800000 */
[----:B------:R-:W2:Y:S01]  /*1390*/  LDCU UR7, c[0x0][0x38c] ;  /* 0x00007180ff0777ac */ /* 0x000ea20008000800 */
[----:B0-----:R-:W0:Y:S01]  /*13a0*/  LDC.64 R12, c[0x0][0x390] ;  /* 0x0000e400ff0c7b82 */ /* 0x001e220000000a00 */
[----:B-1----:R-:W-:Y:S01]  /*13b0*/  SHF.R.S32.HI R14, RZ, 0x1f, R20 ;  /* 0x0000001fff0e7819 */ /* 0x002fe20000011414 */
[----:B------:R-:W-:Y:S01]  /*13c0*/  BSSY.RECONVERGENT B0, `(.L_x_20) ;  /* 0x0000020000007945 */ /* 0x000fe20003800200 */
[----:B------:R-:W-:-:S04]  /*13d0*/  IADD3 R20, P2, PT, R7, R20, RZ ;  /* 0x0000001407147210 */ /* 0x000fc80007f5e0ff */
[----:B------:R-:W-:Y:S02]  /*13e0*/  LEA.HI.X.SX32 R7, R7, R14, 0x1, P2 ;  /* 0x0000000e07077211 */ /* 0x000fe400010f0eff */
[----:B------:R-:W-:Y:S02]  /*13f0*/  ISETP.NE.AND P2, PT, R22, 0x1, PT ;  /* 0x000000011600780c */ /* 0x000fe40003f45270 */
[----:B--2---:R-:W-:Y:S01]  /*1400*/  ISETP.GE.AND P0, PT, R5, UR7, PT ;  /* 0x0000000705007c0c */ /* 0x004fe2000bf06270 */
[----:B------:R-:W-:-:S05]  /*1410*/  IMAD.IADD R5, R3, 0x1, R21 ;  /* 0x0000000103057824 */ /* 0x000fca00078e0215 */
[----:B------:R-:W-:Y:S02]  /*1420*/  ISETP.GE.OR P3, PT, R5, UR5, P0 ;  /* 0x0000000505007c0c */ /* 0x000fe40008766670 */
[----:B0-----:R-:W-:-:S04]  /*1430*/  LEA R14, P4, R20, R12, 0x2 ;  /* 0x0000000c140e7211 */ /* 0x001fc800078810ff */
[----:B------:R-:W-:-:S07]  /*1440*/  LEA.HI.X R15, R20, R13, R7, 0x2, P4 ;  /* 0x0000000d140f7211 */ /* 0x000fce00020f1407 */
[----:B------:R-:W-:Y:S05]  /*1450*/  @P3 BRA `(.L_x_21) ;  /* 0x0000000000583947 */ /* 0x000fea0003800000 */
[----:B------:R-:W0:Y:S01]  /*1460*/  LDC.64 R18, c[0x0][0x390] ;  /* 0x0000e400ff127b82 */ /* 0x000e220000000a00 */
[----:B------:R-:W-:Y:S01]  /*1470*/  IMAD.IADD R23, R6, 0x1, R21 ;  /* 0x0000000106177824 */ /* 0x000fe200078e0215 */
[----:B------:R-:W2:Y:S01]  /*1480*/  LDG.E R20, desc[UR8][R14.64+-0x4] ;  /* 0xfffffc080e147981 */ /* 0x000ea2000c1e1900 */
[----:B------:R-:W-:Y:S01]  /*1490*/  IMAD.IADD R7, R8, 0x1, R5 ;  /* 0x0000000108077824 */ /* 0x000fe200078e0205 */
[----:B------:R-:W2:Y:S04]  /*14a0*/  LDCU UR7, c[0x0][0x3b0] ;  /* 0x00007600ff0777ac */ /* 0x000ea80008000800 */
[----:B------:R-:W1:Y:S01]  /*14b0*/  LDC.64 R16, c[0x0][0x380] ;  /* 0x0000e000ff107b82 */ /* 0x000e620000000a00 */
[----:B0-----:R-:W-:-:S06]  /*14c0*/  IMAD.WIDE.U32 R18, R23, 0x4, R18 ;  /* 0x0000000417127825 */ /* 0x001fcc00078e0012 */
[----:B------:R0:W3:Y:S01]  /*14d0*/  LDG.E R18, desc[UR8][R18.64] ;  /* 0x0000000812127981 */ /* 0x0000e2000c1e1900 */
[----:B-1----:R-:W-:-:S06]  /*14e0*/  IMAD.WIDE R16, R7, 0x4, R16 ;  /* 0x0000000407107825 */ /* 0x002fcc00078e0210 */
[----:B------:R-:W4:Y:S01]  /*14f0*/  LDG.E R16, desc[UR8][R16.64] ;  /* 0x0000000810107981 */ /* 0x000f22000c1e1900 */
        /* <DEDUP_REMOVED lines=12> */
.L_x_21:
[----:B------:R-:W-:Y:S05]  /*15c0*/  BSYNC.RECONVERGENT B0 ;  /* 0x0000000000007941 */ /* 0x000fea0003800200 */
.L_x_20:
[----:B------:R-:W-:Y:S05]  /*15d0*/  @!P2 BRA `(.L_x_19) ;  /* 0x0000000000bca947 */ /* 0x000fea0003800000 */
[----:B------:R-:W0:Y:S01]  /*15e0*/  LDCU.64 UR10, c[0x0][0x380] ;  /* 0x00007000ff0a77ac */ /* 0x000e220008000a00 */
[----:B------:R-:W-:Y:S01]  /*15f0*/  VIADD R7, R5, 0x1 ;  /* 0x0000000105077836 */ /* 0x000fe20000000000 */
[----:B------:R-:W-:Y:S02]  /*1600*/  IADD3 R6, P3, PT, R6, R21, RZ ;  /* 0x0000001506067210 */ /* 0x000fe40007f7e0ff */
[----:B------:R-:W-:Y:S02]  /*1610*/  SHF.R.S32.HI R16, RZ, 0x1f, R8 ;  /* 0x0000001fff107819 */ /* 0x000fe40000011408 */
[----:B------:R-:W-:Y:S01]  /*1620*/  ISETP.GE.OR P2, PT, R7, UR5, P0 ;  /* 0x0000000507007c0c */ /* 0x000fe20008746670 */
[----:B------:R-:W-:Y:S01]  /*1630*/  IMAD.X R7, RZ, RZ, RZ, P3 ;  /* 0x000000ffff077224 */ /* 0x000fe200018e06ff */
[----:B------:R-:W-:Y:S02]  /*1640*/  LEA R12, P4, R6, R12, 0x2 ;  /* 0x0000000c060c7211 */ /* 0x000fe400078810ff */
[----:B------:R-:W-:-:S02]  /*1650*/  IADD3 R8, P3, PT, R8, R5, RZ ;  /* 0x0000000508087210 */ /* 0x000fc40007f7e0ff */
[----:B------:R-:W-:Y:S02]  /*1660*/  LEA.HI.X R13, R6, R13, R7, 0x2, P4 ;  /* 0x0000000d060d7211 */ /* 0x000fe400020f1407 */
[C---:B------:R-:W-:Y:S01]  /*1670*/  LEA.HI.X.SX32 R7, R5.reuse, R16, 0x1, P3 ;  /* 0x0000001005077211 */ /* 0x040fe200018f0eff */
[----:B------:R-:W-:Y:S01]  /*1680*/  VIADD R5, R5, 0x2 ;  /* 0x0000000205057836 */ /* 0x000fe20000000000 */
[----:B0-----:R-:W-:-:S03]  /*1690*/  LEA R6, P3, R8, UR10, 0x2 ;  /* 0x0000000a08067c11 */ /* 0x001fc6000f8610ff */
[----:B------:R-:W2:Y:S01]  /*16a0*/  @!P2 LDG.E R16, desc[UR8][R14.64+-0x8] ;  /* 0xfffff8080e10a981 */ /* 0x000ea2000c1e1900 */
[----:B------:R-:W-:Y:S02]  /*16b0*/  ISETP.GE.OR P0, PT, R5, UR5, P0 ;  /* 0x0000000505007c0c */ /* 0x000fe40008706670 */
[----:B------:R-:W-:Y:S01]  /*16c0*/  LEA.HI.X R7, R8, UR11, R7, 0x2, P3 ;  /* 0x0000000b08077c11 */ /* 0x000fe200098f1407 */
[----:B------:R-:W3:Y:S01]  /*16d0*/  @!P2 LDG.E R5, desc[UR8][R12.64+0x4] ;  /* 0x000004080c05a981 */ /* 0x000ee2000c1e1900 */
[----:B------:R-:W-:Y:S02]  /*16e0*/  ISETP.EQ.OR P0, PT, R22, 0x2, P0 ;  /* 0x000000021600780c */ /* 0x000fe40000702670 */
[----:B------:R-:W2:Y:S01]  /*16f0*/  @!P2 LDC R22, c[0x0][0x3b0] ;  /* 0x0000ec00ff16ab82 */ /* 0x000ea20000000800 */
[----:B------:R-:W4:Y:S10]  /*1700*/  @!P2 LDG.E R8, desc[UR8][R6.64+0x4] ;  /* 0x000004080608a981 */ /* 0x000f34000c1e1900 */
[----:B------:R0:W5:Y:S01]  /*1710*/  @!P0 LDG.E R21, desc[UR8][R14.64+-0xc] ;  /* 0xfffff4080e158981 */ /* 0x000162000c1e1900 */
[----:B------:R-:W5:Y:S03]  /*1720*/  @!P0 LDC R23, c[0x0][0x3b0] ;  /* 0x0000ec00ff178b82 */ /* 0x000f660000000800 */
[----:B------:R1:W5:Y:S04]  /*1730*/  @!P0 LDG.E R18, desc[UR8][R12.64+0x8] ;  /* 0x000008080c128981 */ /* 0x000368000c1e1900 */
[----:B------:R5:W5:Y:S01]  /*1740*/  @!P0 LDG.E R20, desc[UR8][R6.64+0x8] ;  /* 0x0000080806148981 */ /* 0x000b62000c1e1900 */
[----:B0-----:R-:W-:Y:S01]  /*1750*/  @!P2 FADD R15, R4, 1 ;  /* 0x3f800000040fa421 */ /* 0x001fe20000000000 */
[----:B-1----:R-:W-:Y:S01]  /*1760*/  @!P2 FADD R13, R2, 1 ;  /* 0x3f800000020da421 */ /* 0x002fe20000000000 */
[-C--:B--2---:R-:W-:Y:S01]  /*1770*/  @!P2 FFMA R19, R16, R22.reuse, R16 ;  /* 0x000000161013a223 */ /* 0x084fe20000000010 */
[CCC-:B---3--:R-:W-:Y:S01]  /*1780*/  @!P2 FFMA R17, R5.reuse, R22.reuse, R5.reuse ;  /* 0x000000160511a223 */ /* 0x1c8fe20000000005 */
[----:B------:R-:W-:-:S03]  /*1790*/  @!P2 FFMA R5, -R5, R22, R5 ;  /* 0x000000160505a223 */ /* 0x000fc60000000105 */
[C---:B----4-:R-:W-:Y:S02]  /*17a0*/  FSETP.GE.AND P6, PT, R8.reuse, R19, !P2 ;  /* 0x000000130800720b */ /* 0x050fe400057c6000 */
[----:B------:R-:W-:Y:S01]  /*17b0*/  FSETP.GE.AND P5, PT, R8, R17, !P2 ;  /* 0x000000110800720b */ /* 0x000fe200057a6000 */
[----:B------:R-:W-:Y:S01]  /*17c0*/  @!P2 FFMA R17, -R16, R22, R16 ;  /* 0x000000161011a223 */ /* 0x000fe20000000110 */
[----:B------:R-:W-:-:S04]  /*17d0*/  @!P2 FSETP.GTU.AND P3, PT, R8, R5, PT ;  /* 0x000000050800a20b */ /* 0x000fc80003f6c000 */
[----:B------:R-:W-:Y:S01]  /*17e0*/  @!P2 FSETP.GTU.AND P4, PT, R8, R17, PT ;  /* 0x000000110800a20b */ /* 0x000fe20003f8c000 */
[-C--:B-----5:R-:W-:Y:S01]  /*17f0*/  @!P0 FFMA R7, R21, R23.reuse, R21 ;  /* 0x0000001715078223 */ /* 0x0a0fe20000000015 */
[----:B------:R-:W-:-:S05]  /*1800*/  @!P0 FFMA R5, R18, R23, R18 ;  /* 0x0000001712058223 */ /* 0x000fca0000000012 */
[----:B------:R-:W-:Y:S02]  /*1810*/  @P5 FSEL R2, R13, R2, !P3 ;  /* 0x000000020d025208 */ /* 0x000fe40005800000 */
[----:B------:R-:W-:Y:S02]  /*1820*/  @P6 FSEL R4, R15, R4, !P4 ;  /* 0x000000040f046208 */ /* 0x000fe40006000000 */
[C---:B------:R-:W-:Y:S02]  /*1830*/  FSETP.GE.AND P5, PT, R20.reuse, R7, !P0 ;  /* 0x000000071400720b */ /* 0x040fe400047a6000 */
[----:B------:R-:W-:Y:S01]  /*1840*/  FSETP.GE.AND P4, PT, R20, R5, !P0 ;  /* 0x000000051400720b */ /* 0x000fe20004786000 */
[-C--:B------:R-:W-:Y:S01]  /*1850*/  @!P0 FFMA R21, -R21, R23.reuse, R21 ;  /* 0x0000001715158223 */ /* 0x080fe20000000115 */
[----:B------:R-:W-:Y:S01]  /*1860*/  @!P0 FFMA R5, -R18, R23, R18 ;  /* 0x0000001712058223 */ /* 0x000fe20000000112 */
[----:B------:R-:W-:Y:S01]  /*1870*/  @!P0 FADD R13, R4, 1 ;  /* 0x3f800000040d8421 */ /* 0x000fe20000000000 */
[----:B------:R-:W-:-:S02]  /*1880*/  @!P0 FADD R7, R2, 1 ;  /* 0x3f80000002078421 */ /* 0x000fc40000000000 */
[C---:B------:R-:W-:Y:S02]  /*1890*/  @!P0 FSETP.GTU.AND P3, PT, R20.reuse, R21, PT ;  /* 0x000000151400820b */ /* 0x040fe40003f6c000 */
[----:B------:R-:W-:-:S03]  /*18a0*/  @!P0 FSETP.GTU.AND P2, PT, R20, R5, PT ;  /* 0x000000051400820b */ /* 0x000fc60003f4c000 */
[----:B------:R-:W-:Y:S02]  /*18b0*/  @P5 FSEL R4, R13, R4, !P3 ;  /* 0x000000040d045208 */ /* 0x000fe40005800000 */
[----:B------:R-:W-:-:S08]  /*18c0*/  @P4 FSEL R2, R7, R2, !P2 ;  /* 0x0000000207024208 */ /* 0x000fd00005000000 */
.L_x_19:
[----:B------:R-:W-:Y:S05]  /*18d0*/  @P1 BRA `(.L_x_22) ;  /* 0xffffffe8003c1947 */ /* 0x000fea000383ffff */
.L_x_0:
[----:B------:R-:W2:Y:S01]  /*18e0*/  LDCU UR4, c[0x0][0x39c] ;  /* 0x00007380ff0477ac */ /* 0x000ea20008000800 */
[----:B------:R-:W-:Y:S01]  /*18f0*/  BSSY.RECONVERGENT B0, `(.L_x_23) ;  /* 0x000000f000007945 */ /* 0x000fe20003800200 */
[----:B--2---:R-:W-:-:S05]  /*1900*/  IMAD R5, R9, UR4, RZ ;  /* 0x0000000409057c24 */ /* 0x004fca000f8e02ff */
[----:B------:R-:W-:-:S04]  /*1910*/  I2FP.F32.S32 R5, R5 ;  /* 0x0000000500057245 */ /* 0x000fc80000201400 */
[----:B------:R-:W2:Y:S08]  /*1920*/  MUFU.RCP R0, R5 ;  /* 0x0000000500007308 */ /* 0x000eb00000001000 */
[----:B------:R-:W3:Y:S01]  /*1930*/  FCHK P0, R2, R5 ;  /* 0x0000000502007302 */ /* 0x000ee20000000000 */
[----:B--2---:R-:W-:-:S04]  /*1940*/  FFMA R3, -R5, R0, 1 ;  /* 0x3f80000005037423 */ /* 0x004fc80000000100 */
[----:B------:R-:W-:-:S04]  /*1950*/  FFMA R3, R0, R3, R0 ;  /* 0x0000000300037223 */ /* 0x000fc80000000000 */
[----:B------:R-:W-:-:S04]  /*1960*/  FFMA R0, R3, R2, RZ ;  /* 0x0000000203007223 */ /* 0x000fc800000000ff */
[----:B------:R-:W-:-:S04]  /*1970*/  FFMA R7, -R5, R0, R2 ;  /* 0x0000000005077223 */ /* 0x000fc80000000102 */
[----:B------:R-:W-:Y:S01]  /*1980*/  FFMA R7, R3, R7, R0 ;  /* 0x0000000703077223 */ /* 0x000fe20000000000 */
[----:B---3--:R-:W-:Y:S06]  /*1990*/  @!P0 BRA `(.L_x_24) ;  /* 0x0000000000108947 */ /* 0x008fec0003800000 */
[----:B------:R-:W-:Y:S01]  /*19a0*/  IMAD.MOV.U32 R3, RZ, RZ, R5 ;  /* 0x000000ffff037224 */ /* 0x000fe200078e0005 */
[----:B------:R-:W-:-:S07]  /*19b0*/  MOV R6, 0x19d0 ;  /* 0x000019d000067802 */ /* 0x000fce0000000f00 */
[----:B01----:R-:W-:Y:S05]  /*19c0*/  CALL.REL.NOINC `($__internal_0_$__cuda_sm3x_div_rn_noftz_f32_slowpath) ;  /* 0x0000000000547944 */ /* 0x003fea0003c00000 */
[----:B------:R-:W-:-:S07]  /*19d0*/  IMAD.MOV.U32 R7, RZ, RZ, R0 ;  /* 0x000000ffff077224 */ /* 0x000fce00078e0000 */
.L_x_24:
[----:B------:R-:W-:Y:S05]  /*19e0*/  BSYNC.RECONVERGENT B0 ;  /* 0x0000000000007941 */ /* 0x000fea0003800200 */
.L_x_23:
[----:B------:R-:W2:Y:S01]  /*19f0*/  MUFU.RCP R0, R5 ;  /* 0x0000000500007308 */ /* 0x000ea20000001000 */
[----:B------:R-:W-:Y:S07]  /*1a00*/  BSSY.RECONVERGENT B0, `(.L_x_25) ;  /* 0x000000c000007945 */ /* 0x000fee0003800200 */
        /* <DEDUP_REMOVED lines=8> */
[----:B------:R-:W-:Y:S01]  /*1a90*/  MOV R6, 0x1ac0 ;  /* 0x00001ac000067802 */ /* 0x000fe20000000f00 */
[----:B------:R-:W-:-:S07]  /*1aa0*/  IMAD.MOV.U32 R3, RZ, RZ, R5 ;  /* 0x000000ffff037224 */ /* 0x000fce00078e0005 */
[----:B01----:R-:W-:Y:S05]  /*1ab0*/  CALL.REL.NOINC `($__internal_0_$__cuda_sm3x_div_rn_noftz_f32_slowpath) ;  /* 0x0000000000187944 */ /* 0x003fea0003c00000 */
.L_x_26:
[----:B------:R-:W-:Y:S05]  /*1ac0*/  BSYNC.RECONVERGENT B0 ;  /* 0x0000000000007941 */ /* 0x000fea0003800200 */
.L_x_25:
[----:B------:R-:W-:-:S13]  /*1ad0*/  FSETP.GT.AND P0, PT, R0, R7, PT ;  /* 0x000000070000720b */ /* 0x000fda0003f04000 */
[----:B------:R2:W-:Y:S01]  /*1ae0*/  @P0 STG.E desc[UR8][R10.64], R0 ;  /* 0x000000000a000986 */ /* 0x0005e2000c101908 */
[----:B------:R-:W-:Y:S05]  /*1af0*/  @P0 EXIT ;  /* 0x000000000000094d */ /* 0x000fea0003800000 */
[----:B------:R-:W-:Y:S01]  /*1b00*/  STG.E desc[UR8][R10.64], R7 ;  /* 0x000000070a007986 */ /* 0x000fe2000c101908 */
[----:B------:R-:W-:Y:S05]  /*1b10*/  EXIT ;  /* 0x000000000000794d */ /* 0x000fea0003800000 */
        .weak           $__internal_0_$__cuda_sm3x_div_rn_noftz_f32_slowpath
        .type           $__internal_0_$__cuda_sm3x_div_rn_noftz_f32_slowpath,@function
        .size           $__internal_0_$__cuda_sm3x_div_rn_noftz_f32_slowpath,(.L_x_39 - $__internal_0_$__cuda_sm3x_div_rn_noftz_f32_slowpath)
$__internal_0_$__cuda_sm3x_div_rn_noftz_f32_slowpath:
[----:B------:R-:W-:Y:S01]  /*1b20*/  SHF.R.U32.HI R8, RZ, 0x17, R3 ;  /* 0x00000017ff087819 */ /* 0x000fe20000011603 */
[----:B------:R-:W-:Y:S01]  /*1b30*/  BSSY.RECONVERGENT B1, `(.L_x_27) ;  /* 0x0000062000017945 */ /* 0x000fe20003800200 */
[----:B------:R-:W-:Y:S02]  /*1b40*/  SHF.R.U32.HI R0, RZ, 0x17, R2 ;  /* 0x00000017ff007819 */ /* 0x000fe40000011602 */
[----:B------:R-:W-:Y:S02]  /*1b50*/  LOP3.LUT R16, R8, 0xff, RZ, 0xc0, !PT ;  /* 0x000000ff08107812 */ /* 0x000fe400078ec0ff */
[----:B------:R-:W-:-:S03]  /*1b60*/  LOP3.LUT R14, R0, 0xff, RZ, 0xc0, !PT ;  /* 0x000000ff000e7812 */ /* 0x000fc600078ec0ff */
[----:B------:R-:W-:Y:S02]  /*1b70*/  VIADD R9, R16, 0xffffffff ;  /* 0xffffffff10097836 */ /* 0x000fe40000000000 */
[----:B------:R-:W-:-:S03]  /*1b80*/  VIADD R0, R14, 0xffffffff ;  /* 0xffffffff0e007836 */ /* 0x000fc60000000000 */
[----:B------:R-:W-:-:S04]  /*1b90*/  ISETP.GT.U32.AND P0, PT, R9, 0xfd, PT ;  /* 0x000000fd0900780c */ /* 0x000fc80003f04070 */
[----:B------:R-:W-:-:S13]  /*1ba0*/  ISETP.GT.U32.OR P0, PT, R0, 0xfd, P0 ;  /* 0x000000fd0000780c */ /* 0x000fda0000704470 */
[----:B------:R-:W-:Y:S01]  /*1bb0*/  @!P0 IMAD.MOV.U32 R8, RZ, RZ, RZ ;  /* 0x000000ffff088224 */ /* 0x000fe200078e00ff */
[----:B------:R-:W-:Y:S06]  /*1bc0*/  @!P0 BRA `(.L_x_28) ;  /* 0x00000000005c8947 */ /* 0x000fec0003800000 */
[----:B------:R-:W-:Y:S02]  /*1bd0*/  FSETP.GTU.FTZ.AND P0, PT, |R2|, +INF , PT ;  /* 0x7f8000000200780b */ /* 0x000fe40003f1c200 */
[----:B------:R-:W-:-:S04]  /*1be0*/  FSETP.GTU.FTZ.AND P1, PT, |R3|, +INF , PT ;  /* 0x7f8000000300780b */ /* 0x000fc80003f3c200 */
[----:B------:R-:W-:-:S13]  /*1bf0*/  PLOP3.LUT P0, PT, P0, P1, PT, 0xf8, 0x8f ;  /* 0x00000000008f781c */ /* 0x000fda0000703f70 */
[----:B------:R-:W-:Y:S05]  /*1c00*/  @P0 BRA `(.L_x_29) ;  /* 0x00000004004c0947 */ /* 0x000fea0003800000 */
[----:B------:R-:W-:-:S13]  /*1c10*/  LOP3.LUT P0, RZ, R3, 0x7fffffff, R2, 0xc8, !PT ;  /* 0x7fffffff03ff7812 */ /* 0x000fda000780c802 */
[----:B------:R-:W-:Y:S05]  /*1c20*/  @!P0 BRA `(.L_x_30) ;  /* 0x00000004003c8947 */ /* 0x000fea0003800000 */
[C---:B------:R-:W-:Y:S02]  /*1c30*/  FSETP.NEU.FTZ.AND P0, PT, |R2|.reuse, +INF , PT ;  /* 0x7f8000000200780b */ /* 0x040fe40003f1d200 */
[----:B------:R-:W-:Y:S02]  /*1c40*/  FSETP.NEU.FTZ.AND P2, PT, |R3|, +INF , PT ;  /* 0x7f8000000300780b */ /* 0x000fe40003f5d200 */
[----:B------:R-:W-:-:S11]  /*1c50*/  FSETP.NEU.FTZ.AND P1, PT, |R2|, +INF , PT ;  /* 0x7f8000000200780b */ /* 0x000fd60003f3d200 */
[----:B------:R-:W-:Y:S05]  /*1c60*/  @!P2 BRA !P0, `(.L_x_30) ;  /* 0x00000004002ca947 */ /* 0x000fea0004000000 */
[----:B------:R-:W-:-:S04]  /*1c70*/  LOP3.LUT P0, RZ, R2, 0x7fffffff, RZ, 0xc0, !PT ;  /* 0x7fffffff02ff7812 */ /* 0x000fc8000780c0ff */
[----:B------:R-:W-:-:S13]  /*1c80*/  PLOP3.LUT P0, PT, P2, P0, PT, 0x2f, 0xf2 ;  /* 0x0000000000f2781c */ /* 0x000fda0001700577 */
[----:B------:R-:W-:Y:S05]  /*1c90*/  @P0 BRA `(.L_x_31) ;  /* 0x0000000400180947 */ /* 0x000fea0003800000 */
[----:B------:R-:W-:-:S04]  /*1ca0*/  LOP3.LUT P0, RZ, R3, 0x7fffffff, RZ, 0xc0, !PT ;  /* 0x7fffffff03ff7812 */ /* 0x000fc8000780c0ff */
[----:B------:R-:W-:-:S13]  /*1cb0*/  PLOP3.LUT P0, PT, P1, P0, PT, 0x2f, 0xf2 ;  /* 0x0000000000f2781c */ /* 0x000fda0000f00577 */
[----:B------:R-:W-:Y:S05]  /*1cc0*/  @P0 BRA `(.L_x_32) ;  /* 0x0000000400000947 */ /* 0x000fea0003800000 */
[----:B------:R-:W-:Y:S02]  /*1cd0*/  ISETP.GE.AND P0, PT, R0, RZ, PT ;  /* 0x000000ff0000720c */ /* 0x000fe40003f06270 */
[----:B------:R-:W-:-:S11]  /*1ce0*/  ISETP.GE.AND P1, PT, R9, RZ, PT ;  /* 0x000000ff0900720c */ /* 0x000fd60003f26270 */
[----:B------:R-:W-:Y:S02]  /*1cf0*/  @P0 IMAD.MOV.U32 R8, RZ, RZ, RZ ;  /* 0x000000ffff080224 */ /* 0x000fe400078e00ff */
[----:B------:R-:W-:Y:S01]  /*1d00*/  @!P0 FFMA R2, R2, 1.84467440737095516160e+19, RZ ;  /* 0x5f80000002028823 */ /* 0x000fe200000000ff */
[----:B------:R-:W-:Y:S02]  /*1d10*/  @!P0 IMAD.MOV.U32 R8, RZ, RZ, -0x40 ;  /* 0xffffffc0ff088424 */ /* 0x000fe400078e00ff */
[----:B------:R-:W-:Y:S02]  /*1d20*/  @!P1 FFMA R3, R3, 1.84467440737095516160e+19, RZ ;  /* 0x5f80000003039823 */ /* 0x000fe400000000ff */
[----:B------:R-:W-:-:S07]  /*1d30*/  @!P1 VIADD R8, R8, 0x40 ;  /* 0x0000004008089836 */ /* 0x000fce0000000000 */
.L_x_28:
[----:B------:R-:W-:Y:S01]  /*1d40*/  LEA R0, R16, 0xc0800000, 0x17 ;  /* 0xc080000010007811 */ /* 0x000fe200078eb8ff */
[----:B------:R-:W-:Y:S04]  /*1d50*/  BSSY.RECONVERGENT B2, `(.L_x_33) ;  /* 0x0000036000027945 */ /* 0x000fe80003800200 */
[----:B------:R-:W-:Y:S02]  /*1d60*/  IMAD.IADD R9, R3, 0x1, -R0 ;  /* 0x0000000103097824 */ /* 0x000fe400078e0a00 */
[----:B------:R-:W-:Y:S02]  /*1d70*/  VIADD R3, R14, 0xffffff81 ;  /* 0xffffff810e037836 */ /* 0x000fe40000000000 */
[----:B------:R-:W0:Y:S01]  /*1d80*/  MUFU.RCP R12, R9 ;  /* 0x00000009000c7308 */ /* 0x000e220000001000 */
[----:B------:R-:W-:Y:S01]  /*1d90*/  FADD.FTZ R13, -R9, -RZ ;  /* 0x800000ff090d7221 */ /* 0x000fe20000010100 */
[C---:B------:R-:W-:Y:S01]  /*1da0*/  IMAD R0, R3.reuse, -0x800000, R2 ;  /* 0xff80000003007824 */ /* 0x040fe200078e0202 */
[----:B------:R-:W-:-:S05]  /*1db0*/  IADD3 R3, PT, PT, R3, 0x7f, -R16 ;  /* 0x0000007f03037810 */ /* 0x000fca0007ffe810 */
[----:B------:R-:W-:Y:S02]  /*1dc0*/  IMAD.IADD R3, R3, 0x1, R8 ;  /* 0x0000000103037824 */ /* 0x000fe400078e0208 */
[----:B0-----:R-:W-:-:S04]  /*1dd0*/  FFMA R15, R12, R13, 1 ;  /* 0x3f8000000c0f7423 */ /* 0x001fc8000000000d */
[----:B------:R-:W-:-:S04]  /*1de0*/  FFMA R17, R12, R15, R12 ;  /* 0x0000000f0c117223 */ /* 0x000fc8000000000c */
[----:B------:R-:W-:-:S04]  /*1df0*/  FFMA R2, R0, R17, RZ ;  /* 0x0000001100027223 */ /* 0x000fc800000000ff */
[----:B------:R-:W-:-:S04]  /*1e00*/  FFMA R15, R13, R2, R0 ;  /* 0x000000020d0f7223 */ /* 0x000fc80000000000 */
[----:B------:R-:W-:-:S04]  /*1e10*/  FFMA R12, R17, R15, R2 ;  /* 0x0000000f110c7223 */ /* 0x000fc80000000002 */
[----:B------:R-:W-:-:S04]  /*1e20*/  FFMA R13, R13, R12, R0 ;  /* 0x0000000c0d0d7223 */ /* 0x000fc80000000000 */
[----:B------:R-:W-:-:S05]  /*1e30*/  FFMA R0, R17, R13, R12 ;  /* 0x0000000d11007223 */ /* 0x000fca000000000c */
[----:B------:R-:W-:-:S04]  /*1e40*/  SHF.R.U32.HI R2, RZ, 0x17, R0 ;  /* 0x00000017ff027819 */ /* 0x000fc80000011600 */
[----:B------:R-:W-:-:S05]  /*1e50*/  LOP3.LUT R2, R2, 0xff, RZ, 0xc0, !PT ;  /* 0x000000ff02027812 */ /* 0x000fca00078ec0ff */
[----:B------:R-:W-:-:S04]  /*1e60*/  IMAD.IADD R14, R2, 0x1, R3 ;  /* 0x00000001020e7824 */ /* 0x000fc800078e0203 */
[----:B------:R-:W-:-:S05]  /*1e70*/  VIADD R2, R14, 0xffffffff ;  /* 0xffffffff0e027836 */ /* 0x000fca0000000000 */
[----:B------:R-:W-:-:S13]  /*1e80*/  ISETP.GE.U32.AND P0, PT, R2, 0xfe, PT ;  /* 0x000000fe0200780c */ /* 0x000fda0003f06070 */
[----:B------:R-:W-:Y:S05]  /*1e90*/  @!P0 BRA `(.L_x_34) ;  /* 0x0000000000808947 */ /* 0x000fea0003800000 */
[----:B------:R-:W-:-:S13]  /*1ea0*/  ISETP.GT.AND P0, PT, R14, 0xfe, PT ;  /* 0x000000fe0e00780c */ /* 0x000fda0003f04270 */
[----:B------:R-:W-:Y:S05]  /*1eb0*/  @P0 BRA `(.L_x_35) ;  /* 0x00000000006c0947 */ /* 0x000fea0003800000 */
[----:B------:R-:W-:-:S13]  /*1ec0*/  ISETP.GE.AND P0, PT, R14, 0x1, PT ;  /* 0x000000010e00780c */ /* 0x000fda0003f06270 */
[----:B------:R-:W-:Y:S05]  /*1ed0*/  @P0 BRA `(.L_x_36) ;  /* 0x0000000000740947 */ /* 0x000fea0003800000 */
[----:B------:R-:W-:Y:S02]  /*1ee0*/  ISETP.GE.AND P0, PT, R14, -0x18, PT ;  /* 0xffffffe80e00780c */ /* 0x000fe40003f06270 */
[----:B------:R-:W-:-:S11]  /*1ef0*/  LOP3.LUT R0, R0, 0x80000000, RZ, 0xc0, !PT ;  /* 0x8000000000007812 */ /* 0x000fd600078ec0ff */
[----:B------:R-:W-:Y:S05]  /*1f00*/  @!P0 BRA `(.L_x_36) ;  /* 0x0000000000688947 */ /* 0x000fea0003800000 */
[CCC-:B------:R-:W-:Y:S01]  /*1f10*/  FFMA.RZ R2, R17.reuse, R13.reuse, R12.reuse ;  /* 0x0000000d11027223 */ /* 0x1c0fe2000000c00c */
[C---:B------:R-:W-:Y:S02]  /*1f20*/  VIADD R9, R14.reuse, 0x20 ;  /* 0x000000200e097836 */ /* 0x040fe40000000000 */
[CCC-:B------:R-:W-:Y:S01]  /*1f30*/  FFMA.RM R3, R17.reuse, R13.reuse, R12.reuse ;  /* 0x0000000d11037223 */ /* 0x1c0fe2000000400c */
[----:B------:R-:W-:Y:S02]  /*1f40*/  ISETP.NE.AND P2, PT, R14, RZ, PT ;  /* 0x000000ff0e00720c */ /* 0x000fe40003f45270 */
[----:B------:R-:W-:Y:S01]  /*1f50*/  LOP3.LUT R8, R2, 0x7fffff, RZ, 0xc0, !PT ;  /* 0x007fffff02087812 */ /* 0x000fe200078ec0ff */
[----:B------:R-:W-:Y:S01]  /*1f60*/  FFMA.RP R2, R17, R13, R12 ;  /* 0x0000000d11027223 */ /* 0x000fe2000000800c */
[----:B------:R-:W-:Y:S01]  /*1f70*/  IMAD.MOV R12, RZ, RZ, -R14 ;  /* 0x000000ffff0c7224 */ /* 0x000fe200078e0a0e */
[----:B------:R-:W-:Y:S02]  /*1f80*/  ISETP.NE.AND P1, PT, R14, RZ, PT ;  /* 0x000000ff0e00720c */ /* 0x000fe40003f25270 */
[----:B------:R-:W-:-:S02]  /*1f90*/  LOP3.LUT R8, R8, 0x800000, RZ, 0xfc, !PT ;  /* 0x0080000008087812 */ /* 0x000fc400078efcff */
[----:B------:R-:W-:Y:S02]  /*1fa0*/  FSETP.NEU.FTZ.AND P0, PT, R2, R3, PT ;  /* 0x000000030200720b */ /* 0x000fe40003f1d000 */
[----:B------:R-:W-:Y:S02]  /*1fb0*/  SHF.L.U32 R9, R8, R9, RZ ;  /* 0x0000000908097219 */ /* 0x000fe400000006ff */
[----:B------:R-:W-:Y:S02]  /*1fc0*/  SEL R3, R12, RZ, P2 ;  /* 0x000000ff0c037207 */ /* 0x000fe40001000000 */
[----:B------:R-:W-:Y:S02]  /*1fd0*/  ISETP.NE.AND P1, PT, R9, RZ, P1 ;  /* 0x000000ff0900720c */ /* 0x000fe40000f25270 */
[----:B------:R-:W-:Y:S02]  /*1fe0*/  SHF.R.U32.HI R3, RZ, R3, R8 ;  /* 0x00000003ff037219 */ /* 0x000fe40000011608 */
[----:B------:R-:W-:-:S02]  /*1ff0*/  PLOP3.LUT P0, PT, P0, P1, PT, 0xf8, 0x8f ;  /* 0x00000000008f781c */ /* 0x000fc40000703f70 */
[----:B------:R-:W-:Y:S02]  /*2000*/  SHF.R.U32.HI R9, RZ, 0x1, R3 ;  /* 0x00000001ff097819 */ /* 0x000fe40000011603 */
[----:B------:R-:W-:-:S04]  /*2010*/  SEL R2, RZ, 0x1, !P0 ;  /* 0x00000001ff027807 */ /* 0x000fc80004000000 */
[----:B------:R-:W-:-:S04]  /*2020*/  LOP3.LUT R2, R2, 0x1, R9, 0xf8, !PT ;  /* 0x0000000102027812 */ /* 0x000fc800078ef809 */
[----:B------:R-:W-:-:S05]  /*2030*/  LOP3.LUT R2, R2, R3, RZ, 0xc0, !PT ;  /* 0x0000000302027212 */ /* 0x000fca00078ec0ff */
[----:B------:R-:W-:-:S05]  /*2040*/  IMAD.IADD R9, R9, 0x1, R2 ;  /* 0x0000000109097824 */ /* 0x000fca00078e0202 */
[----:B------:R-:W-:Y:S01]  /*2050*/  LOP3.LUT R0, R9, R0, RZ, 0xfc, !PT ;  /* 0x0000000009007212 */ /* 0x000fe200078efcff */
[----:B------:R-:W-:Y:S06]  /*2060*/  BRA `(.L_x_36) ;  /* 0x0000000000107947 */ /* 0x000fec0003800000 */
.L_x_35:
[----:B------:R-:W-:-:S04]  /*2070*/  LOP3.LUT R0, R0, 0x80000000, RZ, 0xc0, !PT ;  /* 0x8000000000007812 */ /* 0x000fc800078ec0ff */
[----:B------:R-:W-:Y:S01]  /*2080*/  LOP3.LUT R0, R0, 0x7f800000, RZ, 0xfc, !PT ;  /* 0x7f80000000007812 */ /* 0x000fe200078efcff */
[----:B------:R-:W-:Y:S06]  /*2090*/  BRA `(.L_x_36) ;  /* 0x0000000000047947 */ /* 0x000fec0003800000 */
.L_x_34:
[----:B------:R-:W-:-:S07]  /*20a0*/  IMAD R0, R3, 0x800000, R0 ;  /* 0x0080000003007824 */ /* 0x000fce00078e0200 */
.L_x_36:
[----:B------:R-:W-:Y:S05]  /*20b0*/  BSYNC.RECONVERGENT B2 ;  /* 0x0000000000027941 */ /* 0x000fea0003800200 */
.L_x_33:
[----:B------:R-:W-:Y:S05]  /*20c0*/  BRA `(.L_x_37) ;  /* 0x0000000000207947 */ /* 0x000fea0003800000 */
.L_x_32:
[----:B------:R-:W-:-:S04]  /*20d0*/  LOP3.LUT R0, R3, 0x80000000, R2, 0x48, !PT ;  /* 0x8000000003007812 */ /* 0x000fc800078e4802 */
[----:B------:R-:W-:Y:S01]  /*20e0*/  LOP3.LUT R0, R0, 0x7f800000, RZ, 0xfc, !PT ;  /* 0x7f80000000007812 */ /* 0x000fe200078efcff */
[----:B------:R-:W-:Y:S06]  /*20f0*/  BRA `(.L_x_37) ;  /* 0x0000000000147947 */ /* 0x000fec0003800000 */
.L_x_31:
[----:B------:R-:W-:Y:S01]  /*2100*/  LOP3.LUT R0, R3, 0x80000000, R2, 0x48, !PT ;  /* 0x8000000003007812 */ /* 0x000fe200078e4802 */
[----:B------:R-:W-:Y:S06]  /*2110*/  BRA `(.L_x_37) ;  /* 0x00000000000c7947 */ /* 0x000fec0003800000 */
.L_x_30:
[----:B------:R-:W0:Y:S01]  /*2120*/  MUFU.RSQ R0, -QNAN ;  /* 0xffc0000000007908 */ /* 0x000e220000001400 */
[----:B------:R-:W-:Y:S05]  /*2130*/  BRA `(.L_x_37) ;  /* 0x0000000000047947 */ /* 0x000fea0003800000 */
.L_x_29:
[----:B------:R-:W-:-:S07]  /*2140*/  FADD.FTZ R0, R2, R3 ;  /* 0x0000000302007221 */ /* 0x000fce0000010000 */
.L_x_37:
[----:B------:R-:W-:Y:S05]  /*2150*/  BSYNC.RECONVERGENT B1 ;  /* 0x0000000000017941 */ /* 0x000fea0003800200 */
.L_x_27:
[----:B------:R-:W-:Y:S02]  /*2160*/  IMAD.MOV.U32 R2, RZ, RZ, R6 ;  /* 0x000000ffff027224 */ /* 0x000fe400078e0006 */
[----:B------:R-:W-:-:S04]  /*2170*/  IMAD.MOV.U32 R3, RZ, RZ, 0x0 ;  /* 0x00000000ff037424 */ /* 0x000fc800078e00ff */
[----:B0-----:R-:W-:Y:S05]  /*2180*/  RET.REL.NODEC R2 `(_Z16valid_similarityPfiiS_iiS_iif) ;  /* 0xffffffdc029c7950 */ /* 0x001fea0003c3ffff */
.L_x_38:
[----:B------:R-:W-:-:S00]  /*2190*/  BRA `(.L_x_38) ;  /* 0xfffffffc00fc7947 */ /* 0x000fc0000383ffff */
[----:B------:R-:W-:-:S00]  /*21a0*/  NOP ;  /* 0x0000000000007918 */ /* 0x000fc00000000000 */
        /* <DEDUP_REMOVED lines=13> */
.L_x_39:


//--------------------- .nv.shared.reserved.0     --------------------------
	.section	.nv.shared.reserved.0,"aw",@nobits
	.weak		__nv_reservedSMEM_offset_0_alias
	.size		__nv_reservedSMEM_offset_0_alias, 0, 64
	.other		__nv_reservedSMEM_offset_0_alias,@"STO_CUDA_RESERVED_SHARED STV_DEFAULT"
__nv_reservedSMEM_offset_0_alias:
	.zero		0
	.zero		64


//--------------------- .nv.constant0._Z16valid_similarityPfiiS_iiS_iif --------------------------
	.section	.nv.constant0._Z16valid_similarityPfiiS_iiS_iif,"a",@progbits
	.sectionflags	@""
	.align	4
.nv.constant0._Z16valid_similarityPfiiS_iiS_iif:
	.zero		948


//--------------------- SYMBOLS --------------------------

	.type		.nv.reservedSmem.offset0,@object
	.size		.nv.reservedSmem.offset0,0x4
